def gluon_tcgen05(
    a_ptr,
    b_ptr,
    c_ptr,
    M,
    N,
    K,
    stride_am,
    stride_bk,
    stride_cm,
    BLOCK_M: gl.constexpr,
    BLOCK_N: gl.constexpr,
    BLOCK_K: gl.constexpr,
    DTYPE: gl.constexpr,
    A_LAYOUT: gl.constexpr,
    B_LAYOUT: gl.constexpr,
    C_LAYOUT: gl.constexpr,
    B_SHAPE: gl.constexpr,
    TMEM_LAYOUT: gl.constexpr,
    TMEM_REG: gl.constexpr,
    TRANS_B: gl.constexpr,
    NUM_BUFFERS: gl.constexpr,
):
    a_desc = tma.make_tensor_descriptor(
        a_ptr, [M, K], [stride_am, 1], [BLOCK_M, BLOCK_K], A_LAYOUT
    )
    b_desc = tma.make_tensor_descriptor(
        b_ptr,
        [N, K] if TRANS_B else [K, N],
        [stride_bk, 1],
        B_SHAPE,
        B_LAYOUT,
    )
    c_desc = tma.make_tensor_descriptor(
        c_ptr, [M, N], [stride_cm, 1], [BLOCK_M, BLOCK_N], C_LAYOUT
    )

    a_bufs = gl.allocate_shared_memory(
        DTYPE, [NUM_BUFFERS, BLOCK_M, BLOCK_K], A_LAYOUT
    )
    b_bufs = gl.allocate_shared_memory(DTYPE, [NUM_BUFFERS] + B_SHAPE, B_LAYOUT)

    pid_m = gl.program_id(0)
    pid_n = gl.program_id(1)
    off_m = pid_m * BLOCK_M
    off_n = pid_n * BLOCK_N

    tma_bars = gl.allocate_shared_memory(
        gl.int64, [NUM_BUFFERS, 1], mbarrier.MBarrierLayout()
    )
    mma_bars = gl.allocate_shared_memory(
        gl.int64, [NUM_BUFFERS, 1], mbarrier.MBarrierLayout()
    )
    for i in gl.static_range(NUM_BUFFERS):
        mbarrier.init(tma_bars.index(i), count=1)
        mbarrier.init(mma_bars.index(i), count=1)

    acc_tmem = allocate_tensor_memory(gl.float32, [BLOCK_M, BLOCK_N], TMEM_LAYOUT)
    idx = 0
    phase = 0
    use_acc = False
    for k in range(0, K, BLOCK_K):
        a = a_bufs.index(idx)
        b = b_bufs.index(idx)
        tma_bar = tma_bars.index(idx)
        mma_bar = mma_bars.index(idx)
        mbarrier.expect(
            tma_bar, a_desc.block_type.nbytes + b_desc.block_type.nbytes
        )
        tma.async_copy_global_to_shared(a_desc, [off_m, k], tma_bar, a)
        tma.async_copy_global_to_shared(
            b_desc, [off_n, k] if TRANS_B else [k, off_n], tma_bar, b
        )
        mbarrier.wait(tma_bar, phase=phase)

        if TRANS_B:
            b = b.permute((1, 0))
        tcgen05_mma(a, b, acc_tmem, use_acc=use_acc)
        tcgen05_commit(mma_bar)
        mbarrier.wait(mma_bar, phase=phase)
        use_acc = True

        idx += 1
        if idx == NUM_BUFFERS:
            idx = 0
            phase ^= 1

    for i in gl.static_range(NUM_BUFFERS):
        mbarrier.invalidate(tma_bars.index(i))
        mbarrier.invalidate(mma_bars.index(i))

    acc = acc_tmem.load(TMEM_REG)
    c_smem = gl.allocate_shared_memory(DTYPE, [BLOCK_M, BLOCK_N], C_LAYOUT)
    c_smem.store(acc.to(DTYPE))
    fence_async_shared()
    tma.async_copy_shared_to_global(c_desc, [off_m, off_n], c_smem)
    tma.store_wait(pendings=0)

# config = {"BLOCK_K": 64, "BLOCK_M": 64, "BLOCK_N": 128, "arch": "sm_100", "dtype": "fp16", "num_buffers": 2, "num_warps": 4, "trans_b": 1}
# arch = sm_100


// ===== COMPILED SASS (sm_100a) =====

	.target	sm_100a

	.elftype	@"ET_EXEC"


//--------------------- .note.nv.tkinfo           --------------------------
	.section	.note.nv.tkinfo,"",@"SHT_NOTE"
	.sectionflags	@"SHF_NOTE_NV_TKINFO"
	.tkinfo
        /*0018*/ 	.word	0x00000081
        /*0030*/ 	.string	""
        /*0030*/ 	.string	"ptxas-blackwell"
        /*0030*/ 	.string	"Cuda compilation tools, release 12.9, V12.9.86"
        /*0030*/ 	.string	"Build cuda_12.9.r12.9/compiler.36037853_0"
        /*0030*/ 	.string	"-v  -suppress-debug-info  -lineinfo  -arch sm_100a "



//--------------------- .note.nv.cuver            --------------------------
	.section	.note.nv.cuver,"",@"SHT_NOTE"
	.sectionflags	@"SHF_NOTE_NV_CUVER"
        /*0018*/ 	.short	0x0001
        /*001a*/ 	.short	0x0064
        /*001c*/ 	.short	0x0001
        /*001e*/ 	.short	0x0000
        /*0020*/ 	.short	0x0001
        /*0022*/ 	.short	0x0000


//--------------------- .nv.info                  --------------------------
	.section	.nv.info,"",@"SHT_CUDA_INFO"
	.align	4


	//----- nvinfo : EIATTR_REGCOUNT
	.align		4
        /*0000*/ 	.byte	0x04, 0x2f
        /*0002*/ 	.short	(.L_4 - .L_3)
	.align		4
.L_3:
        /*0004*/ 	.word	index@(gluon_tcgen05)
        /*0008*/ 	.word	0x00000047


	//----- nvinfo : EIATTR_FRAME_SIZE
	.align		4
.L_4:
        /*000c*/ 	.byte	0x04, 0x11
        /*000e*/ 	.short	(.L_6 - .L_5)
	.align		4
.L_5:
        /*0010*/ 	.word	index@($__internal_2_$__cuda_sm10x_tcgen05_guardrail_trap_unallocated_columns_being_dealloced)
        /*0014*/ 	.word	0x00000000


	//----- nvinfo : EIATTR_FRAME_SIZE
	.align		4
.L_6:
        /*0018*/ 	.byte	0x04, 0x11
        /*001a*/ 	.short	(.L_8 - .L_7)
	.align		4
.L_7:
        /*001c*/ 	.word	index@($__internal_1_$__cuda_sm10x_tcgen05_guardrail_trap_phase_invalid_during_alloc)
        /*0020*/ 	.word	0x00000000


	//----- nvinfo : EIATTR_FRAME_SIZE
	.align		4
.L_8:
        /*0024*/ 	.byte	0x04, 0x11
        /*0026*/ 	.short	(.L_10 - .L_9)
	.align		4
.L_9:
        /*0028*/ 	.word	index@($__internal_0_$__cuda_sm10x_tcgen05_guardrail_trap_col_being_dealloced_not_returned_by_alloc)
        /*002c*/ 	.word	0x00000000


	//----- nvinfo : EIATTR_FRAME_SIZE
	.align		4
.L_10:
        /*0030*/ 	.byte	0x04, 0x11
        /*0032*/ 	.short	(.L_12 - .L_11)
	.align		4
.L_11:
        /*0034*/ 	.word	index@(gluon_tcgen05)
        /*0038*/ 	.word	0x00000000


	//----- nvinfo : EIATTR_MIN_STACK_SIZE
	.align		4
.L_12:
        /*003c*/ 	.byte	0x04, 0x12
        /*003e*/ 	.short	(.L_14 - .L_13)
	.align		4
.L_13:
        /*0040*/ 	.word	index@(gluon_tcgen05)
        /*0044*/ 	.word	0x00000000
.L_14:


//--------------------- .nv.info.gluon_tcgen05    --------------------------
	.section	.nv.info.gluon_tcgen05,"",@"SHT_CUDA_INFO"
	.sectionflags	@""
	.align	4


	//----- nvinfo : EIATTR_CUDA_API_VERSION
	.align		4
        /*0000*/ 	.byte	0x04, 0x37
        /*0002*/ 	.short	(.L_16 - .L_15)
.L_15:
        /*0004*/ 	.word	0x00000081


	//----- nvinfo : EIATTR_KPARAM_INFO
	.align		4
.L_16:
        /*0008*/ 	.byte	0x04, 0x17
        /*000a*/ 	.short	(.L_18 - .L_17)
.L_17:
        /*000c*/ 	.word	0x00000000
        /*0010*/ 	.short	0x000a
        /*0012*/ 	.short	0x0048
        /*0014*/ 	.byte	0x00, 0xf4, 0x21, 0x00


	//----- nvinfo : EIATTR_KPARAM_INFO
	.align		4
.L_18:
        /*0018*/ 	.byte	0x04, 0x17
        /*001a*/ 	.short	(.L_20 - .L_19)
.L_19:
        /*001c*/ 	.word	0x00000000
        /*0020*/ 	.short	0x0009
        /*0022*/ 	.short	0x0040
        /*0024*/ 	.byte	0x00, 0xf4, 0x21, 0x00


	//----- nvinfo : EIATTR_KPARAM_INFO
	.align		4
.L_20:
        /*0028*/ 	.byte	0x04, 0x17
        /*002a*/ 	.short	(.L_22 - .L_21)
.L_21:
        /*002c*/ 	.word	0x00000000
        /*0030*/ 	.short	0x0008
        /*0032*/ 	.short	0x0038
        /*0034*/ 	.byte	0x00, 0xf0, 0x21, 0x00


	//----- nvinfo : EIATTR_KPARAM_INFO
	.align		4
.L_22:
        /*0038*/ 	.byte	0x04, 0x17
        /*003a*/ 	.short	(.L_24 - .L_23)
.L_23:
        /*003c*/ 	.word	0x00000000
        /*0040*/ 	.short	0x0007
        /*0042*/ 	.short	0x0030
        /*0044*/ 	.byte	0x00, 0xf0, 0x21, 0x00


	//----- nvinfo : EIATTR_KPARAM_INFO
	.align		4
.L_24:
        /*0048*/ 	.byte	0x04, 0x17
        /*004a*/ 	.short	(.L_26 - .L_25)
.L_25:
        /*004c*/ 	.word	0x00000000
        /*0050*/ 	.short	0x0006
        /*0052*/ 	.short	0x0028
        /*0054*/ 	.byte	0x00, 0xf0, 0x21, 0x00


	//----- nvinfo : EIATTR_KPARAM_INFO
	.align		4
.L_26:
        /*0058*/ 	.byte	0x04, 0x17
        /*005a*/ 	.short	(.L_28 - .L_27)
.L_27:
        /*005c*/ 	.word	0x00000000
        /*0060*/ 	.short	0x0005
        /*0062*/ 	.short	0x0020
        /*0064*/ 	.byte	0x00, 0xf0, 0x11, 0x00


	//----- nvinfo : EIATTR_KPARAM_INFO
	.align		4
.L_28:
        /*0068*/ 	.byte	0x04, 0x17
        /*006a*/ 	.short	(.L_30 - .L_29)
.L_29:
        /*006c*/ 	.word	0x00000000
        /*0070*/ 	.short	0x0004
        /*0072*/ 	.short	0x001c
        /*0074*/ 	.byte	0x00, 0xf0, 0x11, 0x00


	//----- nvinfo : EIATTR_KPARAM_INFO
	.align		4
.L_30:
        /*0078*/ 	.byte	0x04, 0x17
        /*007a*/ 	.short	(.L_32 - .L_31)
.L_31:
        /*007c*/ 	.word	0x00000000
        /*0080*/ 	.short	0x0003
        /*0082*/ 	.short	0x0018
        /*0084*/ 	.byte	0x00, 0xf0, 0x11, 0x00


	//----- nvinfo : EIATTR_KPARAM_INFO
	.align		4
.L_32:
        /*0088*/ 	.byte	0x04, 0x17
        /*008a*/ 	.short	(.L_34 - .L_33)
.L_33:
        /*008c*/ 	.word	0x00000000
        /*0090*/ 	.short	0x0002
        /*0092*/ 	.short	0x0010
        /*0094*/ 	.byte	0x00, 0xf4, 0x21, 0x00


	//----- nvinfo : EIATTR_KPARAM_INFO
	.align		4
.L_34:
        /*0098*/ 	.byte	0x04, 0x17
        /*009a*/ 	.short	(.L_36 - .L_35)
.L_35:
        /*009c*/ 	.word	0x00000000
        /*00a0*/ 	.short	0x0001
        /*00a2*/ 	.short	0x0008
        /*00a4*/ 	.byte	0x00, 0xf4, 0x21, 0x00


	//----- nvinfo : EIATTR_KPARAM_INFO
	.align		4
.L_36:
        /*00a8*/ 	.byte	0x04, 0x17
        /*00aa*/ 	.short	(.L_38 - .L_37)
.L_37:
        /*00ac*/ 	.word	0x00000000
        /*00b0*/ 	.short	0x0000
        /*00b2*/ 	.short	0x0000
        /*00b4*/ 	.byte	0x00, 0xf4, 0x21, 0x00


	//----- nvinfo : EIATTR_AT_ENTRY_FRAGMENTS
	.align		4
.L_38:
        /*00b8*/ 	.byte	0x04, 0x4f
        /*00ba*/ 	.short	(.L_40 - .L_39)


	//   ....[0]....
.L_39:
        /*00bc*/ 	.word	0x00000004


	//----- nvinfo : EIATTR_RESERVED_SMEM_USED
	.align		4
.L_40:
        /*00c0*/ 	.byte	0x01, 0x41
	.zero		2


	//----- nvinfo : EIATTR_SPARSE_MMA_MASK
	.align		4
        /*00c4*/ 	.byte	0x03, 0x50
        /*00c6*/ 	.short	0x0000


	//----- nvinfo : EIATTR_TCGEN05_1CTA_USED
	.align		4
        /*00c8*/ 	.byte	0x01, 0x51
	.zero		2


	//----- nvinfo : EIATTR_MAXREG_COUNT
	.align		4
        /*00cc*/ 	.byte	0x03, 0x1b
        /*00ce*/ 	.short	0x00ff


	//----- nvinfo : EIATTR_NUM_BARRIERS
	.align		4
        /*00d0*/ 	.byte	0x02, 0x4c
        /*00d2*/ 	.byte	0x01
	.zero		1


	//----- nvinfo : EIATTR_INT_WARP_WIDE_INSTR_OFFSETS
	.align		4
        /*00d4*/ 	.byte	0x04, 0x31
        /*00d6*/ 	.short	(.L_42 - .L_41)


	//   ....[0]....
.L_41:
        /*00d8*/ 	.word	0x00001770


	//   ....[1]....
        /*00dc*/ 	.word	0x00001790


	//   ....[2]....
        /*00e0*/ 	.word	0x00001820


	//   ....[3]....
        /*00e4*/ 	.word	0x000019e0


	//   ....[4]....
        /*00e8*/ 	.word	0x000019f0


	//   ....[5]....
        /*00ec*/ 	.word	0x00001a50


	//   ....[6]....
        /*00f0*/ 	.word	0x00001a60


	//   ....[7]....
        /*00f4*/ 	.word	0x00001d30


	//   ....[8]....
        /*00f8*/ 	.word	0x00001d40


	//   ....[9]....
        /*00fc*/ 	.word	0x00001ec0


	//   ....[10]....
        /*0100*/ 	.word	0x00001ef0


	//   ....[11]....
        /*0104*/ 	.word	0x00001f20


	//   ....[12]....
        /*0108*/ 	.word	0x00001f40


	//   ....[13]....
        /*010c*/ 	.word	0x00002240


	//   ....[14]....
        /*0110*/ 	.word	0x00002250


	//   ....[15]....
        /*0114*/ 	.word	0x00002560


	//   ....[16]....
        /*0118*/ 	.word	0x00002570


	//   ....[17]....
        /*011c*/ 	.word	0x00002a60


	//   ....[18]....
        /*0120*/ 	.word	0x00002ab0


	//----- nvinfo : EIATTR_COOP_GROUP_MASK_REGIDS
	.align		4
.L_42:
        /*0124*/ 	.byte	0x04, 0x29
        /*0126*/ 	.short	(.L_44 - .L_43)


	//   ....[0]....
.L_43:
        /*0128*/ 	.word	0xffffffff


	//   ....[1]....
        /*012c*/ 	.word	0xffffffff


	//   ....[2]....
        /*0130*/ 	.word	0xffffffff


	//   ....[3]....
        /*0134*/ 	.word	0xffffffff


	//   ....[4]....
        /*0138*/ 	.word	0xffffffff


	//   ....[5]....
        /*013c*/ 	.word	0xffffffff


	//   ....[6]....
        /*0140*/ 	.word	0xffffffff


	//   ....[7]....
        /*0144*/ 	.word	0xffffffff


	//   ....[8]....
        /*0148*/ 	.word	0xffffffff


	//   ....[9]....
        /*014c*/ 	.word	0xffffffff


	//----- nvinfo : EIATTR_COOP_GROUP_INSTR_OFFSETS
	.align		4
.L_44:
        /*0150*/ 	.byte	0x04, 0x28
        /*0152*/ 	.short	(.L_46 - .L_45)


	//   ....[0]....
.L_45:
        /*0154*/ 	.word	0x00000050


	//   ....[1]....
        /*0158*/ 	.word	0x00000310


	//   ....[2]....
        /*015c*/ 	.word	0x00000500


	//   ....[3]....
        /*0160*/ 	.word	0x000009a0


	//   ....[4]....
        /*0164*/ 	.word	0x00000ae0


	//   ....[5]....
        /*0168*/ 	.word	0x00000fe0


	//   ....[6]....
        /*016c*/ 	.word	0x00001120


	//   ....[7]....
        /*0170*/ 	.word	0x00001610


	//   ....[8]....
        /*0174*/ 	.word	0x000028f0


	//   ....[9]....
        /*0178*/ 	.word	0x00002b60


	//----- nvinfo : EIATTR_VRC_CTA_INIT_COUNT
	.align		4
.L_46:
        /*017c*/ 	.byte	0x02, 0x4a
        /*017e*/ 	.byte	0x80
	.zero		1


	//----- nvinfo : EIATTR_MBARRIER_INSTR_OFFSETS
	.align		4
        /*0180*/ 	.byte	0x04, 0x39
        /*0182*/ 	.short	(.L_48 - .L_47)


	//   ....[0]....
.L_47:
        /*0184*/ 	.word	0x00001840
        /*0188*/ 	.word	0x000000ff
        /*018c*/ 	.word	0x0000c000
        /*0190*/ 	.short	0x0100
        /*0192*/ 	.byte	0x08
	.zero		1


	//   ....[1]....
        /*0194*/ 	.word	0x00001850
        /*0198*/ 	.word	0x000000ff
        /*019c*/ 	.word	0x0000c010
        /*01a0*/ 	.short	0x0100
        /*01a2*/ 	.byte	0x08
	.zero		1


	//   ....[2]....
        /*01a4*/ 	.word	0x00001900
        /*01a8*/ 	.word	0x000000ff
        /*01ac*/ 	.word	0x0000c008
        /*01b0*/ 	.short	0x0100
        /*01b2*/ 	.byte	0x08
	.zero		1


	//   ....[3]....
        /*01b4*/ 	.word	0x00001910
        /*01b8*/ 	.word	0x000000ff
        /*01bc*/ 	.word	0x0000c018
        /*01c0*/ 	.short	0x0100
        /*01c2*/ 	.byte	0x08
	.zero		1


	//   ....[4]....
        /*01c4*/ 	.word	0x00001af0
        /*01c8*/ 	.word	0x000000ff
        /*01cc*/ 	.word	0x0000c000
        /*01d0*/ 	.short	0x010a
        /*01d2*/ 	.byte	0x08
	.zero		1


	//   ....[5]....
        /*01d4*/ 	.word	0x00001d90
        /*01d8*/ 	.word	0x000000ff
        /*01dc*/ 	.word	0x0000c010
        /*01e0*/ 	.short	0x010a
        /*01e2*/ 	.byte	0x08
	.zero		1


	//   ....[6]....
        /*01e4*/ 	.word	0x00001fc0
        /*01e8*/ 	.word	0x000000ff
        /*01ec*/ 	.word	0x0000c000
        /*01f0*/ 	.short	0x010a
        /*01f2*/ 	.byte	0x1c
	.zero		1


	//   ....[7]....
        /*01f4*/ 	.word	0x00002290
        /*01f8*/ 	.word	0x000000ff
        /*01fc*/ 	.word	0x0000c010
        /*0200*/ 	.short	0x010a
        /*0202*/ 	.byte	0x1c
	.zero		1


	//   ....[8]....
        /*0204*/ 	.word	0x00002360
        /*0208*/ 	.word	0x000000ff
        /*020c*/ 	.word	0x0000c000
        /*0210*/ 	.short	0x0108
        /*0212*/ 	.byte	0x08
	.zero		1


	//   ....[9]....
        /*0214*/ 	.word	0x00002370
        /*0218*/ 	.word	0x000000ff
        /*021c*/ 	.word	0x0000c010
        /*0220*/ 	.short	0x0108
        /*0222*/ 	.byte	0x08
	.zero		1


	//   ....[10]....
        /*0224*/ 	.word	0x000023c0
        /*0228*/ 	.word	0x000000ff
        /*022c*/ 	.word	0x0000c008
        /*0230*/ 	.short	0x0108
        /*0232*/ 	.byte	0x08
	.zero		1


	//   ....[11]....
        /*0234*/ 	.word	0x000023d0
        /*0238*/ 	.word	0x000000ff
        /*023c*/ 	.word	0x0000c018
        /*0240*/ 	.short	0x0108
        /*0242*/ 	.byte	0x08
	.zero		1


	//   ....[12]....
        /*0244*/ 	.word	0x00002b80
        /*0248*/ 	.word	0x000000ff
        /*024c*/ 	.word	0x0000c000
        /*0250*/ 	.short	0x010a
        /*0252*/ 	.byte	0x08
	.zero		1


	//   ....[13]....
        /*0254*/ 	.word	0x00002bb0
        /*0258*/ 	.word	0x000000ff
        /*025c*/ 	.word	0x0000c010
        /*0260*/ 	.short	0x010a
        /*0262*/ 	.byte	0x08
	.zero		1


	//   ....[14]....
        /*0264*/ 	.word	0x00002be0
        /*0268*/ 	.word	0x000000ff
        /*026c*/ 	.word	0x0000c000
        /*0270*/ 	.short	0x010a
        /*0272*/ 	.byte	0x1c
	.zero		1


	//   ....[15]....
        /*0274*/ 	.word	0x00002c10
        /*0278*/ 	.word	0x000000ff
        /*027c*/ 	.word	0x0000c010
        /*0280*/ 	.short	0x010a
        /*0282*/ 	.byte	0x1c
	.zero		1


	//----- nvinfo : EIATTR_NUM_MBARRIERS
	.align		4
.L_48:
        /*0284*/ 	.byte	0x03, 0x38
        /*0286*/ 	.short	0x0004


	//----- nvinfo : EIATTR_EXIT_INSTR_OFFSETS
	.align		4
        /*0288*/ 	.byte	0x04, 0x1c
        /*028a*/ 	.short	(.L_50 - .L_49)


	//   ....[0]....
.L_49:
        /*028c*/ 	.word	0x00002b70


	//----- nvinfo : EIATTR_REQNTID
	.align		4
.L_50:
        /*0290*/ 	.byte	0x04, 0x10
        /*0292*/ 	.short	(.L_52 - .L_51)
.L_51:
        /*0294*/ 	.word	0x00000080
        /*0298*/ 	.word	0x00000001
        /*029c*/ 	.word	0x00000001


	//----- nvinfo : EIATTR_CRS_STACK_SIZE
	.align		4
.L_52:
        /*02a0*/ 	.byte	0x04, 0x1e
        /*02a2*/ 	.short	(.L_54 - .L_53)
.L_53:
        /*02a4*/ 	.word	0x00000000


	//----- nvinfo : EIATTR_CBANK_PARAM_SIZE
	.align		4
.L_54:
        /*02a8*/ 	.byte	0x03, 0x19
        /*02aa*/ 	.short	0x0050


	//----- nvinfo : EIATTR_PARAM_CBANK
	.align		4
        /*02ac*/ 	.byte	0x04, 0x0a
        /*02ae*/ 	.short	(.L_56 - .L_55)
	.align		4
.L_55:
        /*02b0*/ 	.word	index@(.nv.constant0.gluon_tcgen05)
        /*02b4*/ 	.short	0x0380
        /*02b6*/ 	.short	0x0050


	//----- nvinfo : EIATTR_SW_WAR
	.align		4
.L_56:
        /*02b8*/ 	.byte	0x04, 0x36
        /*02ba*/ 	.short	(.L_58 - .L_57)
.L_57:
        /*02bc*/ 	.word	0x00000008
.L_58:


//--------------------- .nv.compat                --------------------------
	.section	.nv.compat,"",@"SHT_CUDA_COMPAT_INFO"
	.align	4
        /*0000*/ 	.byte	0x02, 0x02, 0x02, 0x00, 0x02, 0x05, 0x05, 0x00, 0x02, 0x03, 0x03, 0x00, 0x02, 0x06, 0x01, 0x00


//--------------------- .nv.callgraph             --------------------------
	.section	.nv.callgraph,"",@"SHT_CUDA_CALLGRAPH"
	.align	4
	.sectionentsize	8
	.align		4
        /*0000*/ 	.word	0x00000000
	.align		4
        /*0004*/ 	.word	0xffffffff
	.align		4
        /*0008*/ 	.word	0x00000000
	.align		4
        /*000c*/ 	.word	0xfffffffe
	.align		4
        /*0010*/ 	.word	0x00000000
	.align		4
        /*0014*/ 	.word	0xfffffffd
	.align		4
        /*0018*/ 	.word	0x00000000
	.align		4
        /*001c*/ 	.word	0xfffffffc


//--------------------- .text.gluon_tcgen05       --------------------------
	.section	.text.gluon_tcgen05,"ax",@progbits
	.align	128
        .global         gluon_tcgen05
        .type           gluon_tcgen05,@function
        .size           gluon_tcgen05,(.L_x_77 - gluon_tcgen05)
        .other          gluon_tcgen05,@"STO_CUDA_ENTRY STV_DEFAULT"
gluon_tcgen05:
.text.gluon_tcgen05:
[----:B------:R-:W1:Y:S01]  /*0000*/  LDC R1, c[0x0][0x37c] ;  /* 0x0000df00ff017b82 */ /* 0x000e620000000800 */
[----:B------:R-:W2:Y:S02]  /*0010*/  S2R R0, SR_TID.X ;  /* 0x0000000000007919 */ /* 0x000ea40000002100 */
[----:B--2---:R-:W-:-:S13]  /*0020*/  ISETP.GE.U32.AND P2, PT, R0, 0x20, PT ;  /* 0x000000200000780c */ /* 0x004fda0003f46070 */
[----:B------:R-:W-:Y:S05]  /*0030*/  @P2 BRA `(.L_x_0) ;  /* 0x0000000000b82947 */ /* 0x000fea0003800000 */
[----:B------:R-:W2:Y:S01]  /*0040*/  S2UR UR6, SR_CgaCtaId ;  /* 0x00000000000679c3 */ /* 0x000ea20000008800 */
[----:B------:R-:W-:Y:S01]  /*0050*/  NOP ;  /* 0x0000000000007918 */ /* 0x000fe20000000000 */
[----:B------:R-:W-:Y:S02]  /*0060*/  UMOV UR4, 0x40 ;  /* 0x0000004000047882 */ /* 0x000fe40000000000 */
[----:B--2---:R-:W-:-:S09]  /*0070*/  ULEA UR4, UR6, UR4, 0x18 ;  /* 0x0000000406047291 */ /* 0x004fd2000f8ec0ff */
[----:B------:R-:W2:Y:S01]  /*0080*/  LDS.U8 R2, [UR4] ;  /* 0x00000004ff027984 */ /* 0x000ea20008000000 */
[----:B------:R-:W-:Y:S02]  /*0090*/  UMOV UR4, 0x400 ;  /* 0x0000040000047882 */ /* 0x000fe40000000000 */
[----:B------:R-:W-:Y:S01]  /*00a0*/  ULEA UR4, UR6, UR4, 0x18 ;  /* 0x0000000406047291 */ /* 0x000fe2000f8ec0ff */
[----:B--2---:R-:W-:-:S13]  /*00b0*/  ISETP.NE.AND P0, PT, R2, RZ, PT ;  /* 0x000000ff0200720c */ /* 0x004fda0003f05270 */
[----:B------:R-:W-:Y:S05]  /*00c0*/  @P0 BRA `(.L_x_1) ;  /* 0x00000000007c0947 */ /* 0x000fea0003800000 */
[----:B------:R-:W-:-:S13]  /*00d0*/  ELECT P0, URZ, PT ;  /* 0x0000000000ff782f */ /* 0x000fda0003800000 */
[----:B------:R-:W-:Y:S05]  /*00e0*/  @!P0 BRA `(.L_x_2) ;  /* 0x0000000000848947 */ /* 0x000fea0003800000 */
[----:B------:R-:W-:Y:S01]  /*00f0*/  UMOV UR5, 0x4 ;  /* 0x0000000400057882 */ /* 0x000fe20000000000 */
[----:B------:R-:W-:Y:S02]  /*0100*/  IMAD.MOV.U32 R5, RZ, RZ, 0x1 ;  /* 0x00000001ff057424 */ /* 0x000fe400078e00ff */
[----:B------:R-:W-:Y:S02]  /*0110*/  IMAD.MOV.U32 R3, RZ, RZ, 0xf ;  /* 0x0000000fff037424 */ /* 0x000fe400078e00ff */
[----:B------:R-:W-:Y:S04]  /*0120*/  DEPBAR.LE SB2, 0x36 ;  /* 0x0000ad800000791a */ /* 0x000fe80000000000 */
[----:B------:R-:W2:Y:S02]  /*0130*/  UTCATOMSWS.FIND_AND_SET.ALIGN UP0, UR5, UR5 ;  /* 0x00000005000575e3 */ /* 0x000ea40008000800 */
[----:B--2---:R-:W-:-:S04]  /*0140*/  PLOP3.LUT P0, PT, PT, PT, UP0, 0x80, 0x8 ;  /* 0x000000000008781c */ /* 0x004fc80003f0f008 */
[----:B------:R-:W-:-:S04]  /*0150*/  SEL R2, RZ, 0xffffffff, !P0 ;  /* 0xffffffffff027807 */ /* 0x000fc80004000000 */
[----:B------:R-:W-:Y:S01]  /*0160*/  ISETP.NE.AND P0, PT, R2, RZ, PT ;  /* 0x000000ff0200720c */ /* 0x000fe20003f05270 */
[----:B------:R-:W-:-:S12]  /*0170*/  IMAD.U32 R2, RZ, RZ, UR5 ;  /* 0x00000005ff027e24 */ /* 0x000fd8000f8e00ff */
[----:B------:R-:W-:Y:S05]  /*0180*/  @P0 BRA `(.L_x_3) ;  /* 0x0000000000240947 */ /* 0x000fea0003800000 */
.L_x_4:
[----:B------:R-:W-:Y:S05]  /*0190*/  NANOSLEEP 0x64 ;  /* 0x000000640000795d */ /* 0x000fea0003800000 */
[----:B------:R-:W-:-:S05]  /*01a0*/  UMOV UR5, 0x4 ;  /* 0x0000000400057882 */ /* 0x000fca0000000000 */
[----:B------:R-:W-:Y:S04]  /*01b0*/  DEPBAR.LE SB2, 0x36 ;  /* 0x0000ad800000791a */ /* 0x000fe80000000000 */
[----:B------:R-:W2:Y:S02]  /*01c0*/  UTCATOMSWS.FIND_AND_SET.ALIGN UP0, UR5, UR5 ;  /* 0x00000005000575e3 */ /* 0x000ea40008000800 */
[----:B--2---:R-:W-:-:S04]  /*01d0*/  PLOP3.LUT P0, PT, PT, PT, UP0, 0x80, 0x8 ;  /* 0x000000000008781c */ /* 0x004fc80003f0f008 */
[----:B------:R-:W-:-:S04]  /*01e0*/  SEL R2, RZ, 0xffffffff, !P0 ;  /* 0xffffffffff027807 */ /* 0x000fc80004000000 */
[----:B------:R-:W-:Y:S01]  /*01f0*/  ISETP.NE.AND P0, PT, R2, RZ, PT ;  /* 0x000000ff0200720c */ /* 0x000fe20003f05270 */
[----:B------:R-:W-:-:S12]  /*0200*/  IMAD.U32 R2, RZ, RZ, UR5 ;  /* 0x00000005ff027e24 */ /* 0x000fd8000f8e00ff */
[----:B------:R-:W-:Y:S05]  /*0210*/  @!P0 BRA `(.L_x_4) ;  /* 0xfffffffc00dc8947 */ /* 0x000fea000383ffff */
.L_x_3:
[C---:B------:R-:W-:Y:S01]  /*0220*/  VIADD R4, R2.reuse, 0x10 ;  /* 0x0000001002047836 */ /* 0x040fe20000000000 */
[----:B------:R-:W-:Y:S01]  /*0230*/  UMOV UR5, 0x50 ;  /* 0x0000005000057882 */ /* 0x000fe20000000000 */
[----:B------:R-:W-:Y:S01]  /*0240*/  SHF.L.U32 R3, R3, R2, RZ ;  /* 0x0000000203037219 */ /* 0x000fe200000006ff */
[----:B------:R-:W-:Y:S01]  /*0250*/  ULEA UR5, UR6, UR5, 0x18 ;  /* 0x0000000506057291 */ /* 0x000fe2000f8ec0ff */
[----:B------:R-:W-:Y:S01]  /*0260*/  IMAD.SHL.U32 R2, R2, 0x20, RZ ;  /* 0x0000002002027824 */ /* 0x000fe200078e00ff */
[----:B------:R-:W-:-:S04]  /*0270*/  SHF.L.U32 R4, R5, R4, RZ ;  /* 0x0000000405047219 */ /* 0x000fc800000006ff */
[----:B------:R-:W-:-:S05]  /*0280*/  LOP3.LUT R3, R4, R3, RZ, 0xfc, !PT ;  /* 0x0000000304037212 */ /* 0x000fca00078efcff */
[----:B------:R2:W-:Y:S04]  /*0290*/  ATOMS.OR RZ, [UR5], R3 ;  /* 0x00000003ffff798c */ /* 0x0005e8000b000005 */
[----:B------:R2:W-:Y:S01]  /*02a0*/  STS [UR4], R2 ;  /* 0x00000002ff007988 */ /* 0x0005e20008000804 */
[----:B------:R-:W-:Y:S05]  /*02b0*/  BRA `(.L_x_2) ;  /* 0x0000000000107947 */ /* 0x000fea0003800000 */
.L_x_1:
[----:B------:R-:W-:Y:S01]  /*02c0*/  IMAD.MOV.U32 R3, RZ, RZ, -0x1 ;  /* 0xffffffffff037424 */ /* 0x000fe200078e00ff */
[----:B------:R-:W-:-:S04]  /*02d0*/  MOV R2, 0x300 ;  /* 0x0000030000027802 */ /* 0x000fc80000000f00 */
[----:B------:R2:W-:Y:S03]  /*02e0*/  STS [UR4], R3 ;  /* 0x00000003ff007988 */ /* 0x0005e60008000804 */
[----:B-12---:R-:W-:Y:S05]  /*02f0*/  CALL.REL.NOINC `($__internal_1_$__cuda_sm10x_tcgen05_guardrail_trap_phase_invalid_during_alloc) ;  /* 0x00000028005c7944 */ /* 0x006fea0003c00000 */
.L_x_2:
[----:B------:R-:W-:Y:S05]  /*0300*/  WARPSYNC.ALL ;  /* 0x0000000000007948 */ /* 0x000fea0003800000 */
[----:B------:R-:W-:Y:S01]  /*0310*/  NOP ;  /* 0x0000000000007918 */ /* 0x000fe20000000000 */
.L_x_0:
[----:B------:R-:W3:Y:S08]  /*0320*/  S2UR UR4, SR_CgaCtaId ;  /* 0x00000000000479c3 */ /* 0x000ef00000008800 */
[----:B------:R-:W-:Y:S01]  /*0330*/  BAR.SYNC.DEFER_BLOCKING 0x0 ;  /* 0x0000000000007b1d */ /* 0x000fe20000010000 */
[----:B------:R-:W-:-:S05]  /*0340*/  LOP3.LUT R68, R0, 0x7f, RZ, 0xc0, !PT ;  /* 0x0000007f00447812 */ /* 0x000fca00078ec0ff */
[----:B------:R-:W-:Y:S02]  /*0350*/  UMOV UR8, 0x400 ;  /* 0x0000040000087882 */ /* 0x000fe40000000000 */
[----:B--2---:R-:W2:Y:S08]  /*0360*/  LDC R3, c[0x0][0x398] ;  /* 0x0000e600ff037b82 */ /* 0x004eb00000000800 */
[----:B------:R-:W4:Y:S01]  /*0370*/  LDC R10, c[0x0][0x3a0] ;  /* 0x0000e800ff0a7b82 */ /* 0x000f220000000800 */
[----:B---3--:R-:W-:-:S07]  /*0380*/  ULEA UR8, UR4, UR8, 0x18 ;  /* 0x0000000804087291 */ /* 0x008fce000f8ec0ff */
[----:B------:R-:W3:Y:S02]  /*0390*/  S2UR UR19, SR_CTAID.Y ;  /* 0x00000000001379c3 */ /* 0x000ee40000002600 */
[----:B------:R-:W5:Y:S06]  /*03a0*/  LDS R4, [UR8] ;  /* 0x00000008ff047984 */ /* 0x000f6c0008000800 */
[----:B------:R-:W-:Y:S06]  /*03b0*/  BAR.SYNC.DEFER_BLOCKING 0x0 ;  /* 0x0000000000007b1d */ /* 0x000fec0000010000 */
[----:B------:R-:W-:Y:S05]  /*03c0*/  @P2 BRA `(.L_x_5) ;  /* 0x0000000000182947 */ /* 0x000fea0003800000 */
[----:B------:R-:W-:Y:S01]  /*03d0*/  ELECT P0, URZ, PT ;  /* 0x0000000000ff782f */ /* 0x000fe20003800000 */
[----:B------:R-:W-:Y:S01]  /*03e0*/  IMAD.MOV.U32 R2, RZ, RZ, 0x1 ;  /* 0x00000001ff027424 */ /* 0x000fe200078e00ff */
[----:B------:R-:W-:Y:S01]  /*03f0*/  UMOV UR5, 0x40 ;  /* 0x0000004000057882 */ /* 0x000fe20000000000 */
[----:B------:R-:W-:Y:S01]  /*0400*/  UVIRTCOUNT.DEALLOC.SMPOOL 0x80 ;  /* 0x000000800000784c */ /* 0x000fe20000000000 */
[----:B------:R-:W-:-:S09]  /*0410*/  ULEA UR5, UR4, UR5, 0x18 ;  /* 0x0000000504057291 */ /* 0x000fd2000f8ec0ff */
[----:B------:R5:W-:Y:S03]  /*0420*/  @P0 STS.U8 [UR5], R2 ;  /* 0x00000002ff000988 */ /* 0x000be60008000005 */
.L_x_5:
[----:B------:R-:W5:Y:S01]  /*0430*/  S2UR UR4, SR_CTAID.Z ;  /* 0x00000000000479c3 */ /* 0x000f620000002700 */
[----:B------:R-:W4:Y:S01]  /*0440*/  LDCU UR5, c[0x0][0x370] ;  /* 0x00006e00ff0577ac */ /* 0x000f220008000800 */
[C---:B------:R-:W-:Y:S01]  /*0450*/  ISETP.GE.U32.AND P0, PT, R68.reuse, 0x20, PT ;  /* 0x000000204400780c */ /* 0x040fe20003f06070 */
[----:B--2--5:R-:W-:Y:S01]  /*0460*/  VIADD R2, R3, 0xffffffff ;  /* 0xffffffff03027836 */ /* 0x024fe20000000000 */
[C---:B------:R-:W-:Y:S01]  /*0470*/  ISETP.NE.U32.AND P3, PT, R68.reuse, RZ, PT ;  /* 0x000000ff4400720c */ /* 0x040fe20003f65070 */
[----:B------:R-:W2:Y:S01]  /*0480*/  LDCU UR6, c[0x0][0x374] ;  /* 0x00006e80ff0677ac */ /* 0x000ea20008000800 */
[----:B------:R-:W-:Y:S01]  /*0490*/  LEA R11, R68, UR8, 0x2 ;  /* 0x00000008440b7c11 */ /* 0x000fe2000f8e10ff */
[----:B----4-:R-:W-:Y:S01]  /*04a0*/  VIADD R12, R10, 0xffffffff ;  /* 0xffffffff0a0c7836 */ /* 0x010fe20000000000 */
[----:B------:R-:W4:Y:S01]  /*04b0*/  S2UR UR7, SR_CTAID.X ;  /* 0x00000000000779c3 */ /* 0x000f220000002500 */
[----:B------:R-:W5:Y:S01]  /*04c0*/  LDCU.64 UR20, c[0x0][0x3c0] ;  /* 0x00007800ff1477ac */ /* 0x000f620008000a00 */
[----:B------:R-:W-:Y:S01]  /*04d0*/  R2UR UR23, R4 ;  /* 0x00000000041772ca */ /* 0x000fe200000e0000 */
[----:B------:R-:W-:Y:S04]  /*04e0*/  BSSY.RECONVERGENT B0, `(.L_x_6) ;  /* 0x0000011000007945 */ /* 0x000fe80003800200 */
[----:B------:R3:W-:Y:S01]  /*04f0*/  @!P0 STS [R11], RZ ;  /* 0x000000ff0b008388 */ /* 0x0007e20000000800 */
[----:B------:R-:W-:-:S03]  /*0500*/  NOP ;  /* 0x0000000000007918 */ /* 0x000fc60000000000 */
[----:B------:R3:W-:Y:S02]  /*0510*/  @!P3 STS [UR8+0x24], R2 ;  /* 0x00002402ff00b988 */ /* 0x0007e40008000808 */
[----:B--23--:R-:W-:Y:S02]  /*0520*/  UIMAD UR4, UR4, UR6, UR19 ;  /* 0x00000006040472a4 */ /* 0x00cfe4000f8e0213 */
[----:B------:R2:W-:Y:S02]  /*0530*/  @!P3 STS [UR8+0x20], R12 ;  /* 0x0000200cff00b988 */ /* 0x0005e40008000808 */
[----:B----4-:R-:W-:-:S04]  /*0540*/  UIMAD UR4, UR4, UR5, UR7 ;  /* 0x00000005040472a4 */ /* 0x010fc8000f8e0207 */
[----:B------:R-:W-:-:S04]  /*0550*/  UIMAD UR4, UR4, 0x180, URZ ;  /* 0x00000180040478a4 */ /* 0x000fc8000f8e02ff */
[----:B-----5:R-:W-:-:S04]  /*0560*/  UIADD3 UR24, UP0, UPT, UR4, UR20, URZ ;  /* 0x0000001404187290 */ /* 0x020fc8000ff1e0ff */
[----:B------:R-:W-:Y:S01]  /*0570*/  ULEA.HI.X.SX32 UR25, UR4, UR21, 0x1, UP0 ;  /* 0x0000001504197291 */ /* 0x000fe200080f0eff */
[----:B--2---:R-:W-:Y:S11]  /*0580*/  @P3 BRA `(.L_x_7) ;  /* 0x0000000000183947 */ /* 0x004ff60003800000 */
[----:B------:R-:W2:Y:S01]  /*0590*/  LDS R3, [UR8+0x8] ;  /* 0x00000808ff037984 */ /* 0x000ea20008000800 */
[----:B------:R-:W3:Y:S01]  /*05a0*/  LDC.64 R6, c[0x0][0x380] ;  /* 0x0000e000ff067b82 */ /* 0x000ee20000000a00 */
[----:B------:R-:W-:Y:S02]  /*05b0*/  IMAD.MOV.U32 R4, RZ, RZ, 0x70 ;  /* 0x00000070ff047424 */ /* 0x000fe400078e00ff */
[----:B---3--:R3:W-:Y:S03]  /*05c0*/  STS.64 [UR8], R6 ;  /* 0x00000006ff007988 */ /* 0x0087e60008000a08 */
[----:B--2---:R-:W-:-:S05]  /*05d0*/  LOP3.LUT R3, R3, 0x10, R4, 0xd8, !PT ;  /* 0x0000001003037812 */ /* 0x004fca00078ed804 */
[----:B------:R3:W-:Y:S02]  /*05e0*/  STS [UR8+0x8], R3 ;  /* 0x00000803ff007988 */ /* 0x0007e40008000808 */
.L_x_7:
[----:B------:R-:W-:Y:S05]  /*05f0*/  BSYNC.RECONVERGENT B0 ;  /* 0x0000000000007941 */ /* 0x000fea0003800200 */
.L_x_6:
[----:B------:R-:W-:Y:S04]  /*0600*/  BSSY.RECONVERGENT B0, `(.L_x_8) ;  /* 0x000000a000007945 */ /* 0x000fe80003800200 */
[----:B------:R-:W-:Y:S05]  /*0610*/  @P3 BRA `(.L_x_9) ;  /* 0x0000000000203947 */ /* 0x000fea0003800000 */
[----:B---3--:R-:W2:Y:S01]  /*0620*/  LDS R3, [UR8+0x34] ;  /* 0x00003408ff037984 */ /* 0x008ea20008000800 */
[----:B------:R-:W-:Y:S02]  /*0630*/  IMAD.MOV.U32 R4, RZ, RZ, 0x3f000000 ;  /* 0x3f000000ff047424 */ /* 0x000fe400078e00ff */
[----:B------:R-:W-:Y:S01]  /*0640*/  @!P3 IMAD.MOV.U32 R5, RZ, RZ, 0x3f ;  /* 0x0000003fff05b424 */ /* 0x000fe200078e00ff */
[----:B------:R-:W3:Y:S02]  /*0650*/  @!P3 LDS R6, [UR8+0x38] ;  /* 0x00003808ff06b984 */ /* 0x000ee40008000800 */
[----:B--2---:R-:W-:Y:S02]  /*0660*/  LOP3.LUT R3, R3, 0xff000000, R4, 0xb8, !PT ;  /* 0xff00000003037812 */ /* 0x004fe400078eb804 */
[----:B---3--:R-:W-:-:S03]  /*0670*/  @!P3 LOP3.LUT R4, R6, 0xff, R5, 0xb8, !PT ;  /* 0x000000ff0604b812 */ /* 0x008fc600078eb805 */
[----:B------:R2:W-:Y:S04]  /*0680*/  STS [UR8+0x34], R3 ;  /* 0x00003403ff007988 */ /* 0x0005e80008000808 */
[----:B------:R2:W-:Y:S02]  /*0690*/  @!P3 STS [UR8+0x38], R4 ;  /* 0x00003804ff00b988 */ /* 0x0005e40008000808 */
.L_x_9:
[----:B------:R-:W-:Y:S05]  /*06a0*/  BSYNC.RECONVERGENT B0 ;  /* 0x0000000000007941 */ /* 0x000fea0003800200 */
.L_x_8:
[----:B------:R-:W-:Y:S04]  /*06b0*/  BSSY.RECONVERGENT B0, `(.L_x_10) ;  /* 0x000000e000007945 */ /* 0x000fe80003800200 */
[----:B------:R-:W-:Y:S05]  /*06c0*/  @P3 BRA `(.L_x_11) ;  /* 0x0000000000303947 */ /* 0x000fea0003800000 */
[----:B--2---:R-:W2:Y:S01]  /*06d0*/  LDS R4, [UR8+0x34] ;  /* 0x00003408ff047984 */ /* 0x004ea20008000800 */
[----:B------:R-:W4:Y:S03]  /*06e0*/  LDC.64 R8, c[0x0][0x3a8] ;  /* 0x0000ea00ff087b82 */ /* 0x000f260000000a00 */
[----:B---3--:R-:W3:Y:S01]  /*06f0*/  LDS R3, [UR8+0x1c] ;  /* 0x00001c08ff037984 */ /* 0x008ee20008000800 */
[C---:B----4-:R-:W-:Y:S01]  /*0700*/  SHF.L.U64.HI R6, R8.reuse, 0x1, R9 ;  /* 0x0000000108067819 */ /* 0x050fe20000010209 */
[----:B------:R-:W-:-:S03]  /*0710*/  IMAD.SHL.U32 R5, R8, 0x2, RZ ;  /* 0x0000000208057824 */ /* 0x000fc600078e00ff */
[--C-:B------:R-:W-:Y:S02]  /*0720*/  SHF.R.U32.HI R8, RZ, 0x4, R6.reuse ;  /* 0x00000004ff087819 */ /* 0x100fe40000011606 */
[----:B------:R-:W-:-:S05]  /*0730*/  SHF.R.U64 R5, R5, 0x4, R6 ;  /* 0x0000000405057819 */ /* 0x000fca0000001206 */
[----:B------:R4:W-:Y:S01]  /*0740*/  STS [UR8+0xc], R5 ;  /* 0x00000c05ff007988 */ /* 0x0009e20008000808 */
[----:B--2---:R-:W-:Y:S02]  /*0750*/  LOP3.LUT R4, R4, 0x7, RZ, 0xb8, !PT ;  /* 0x0000000704047812 */ /* 0x004fe400078eb8ff */
[----:B---3--:R-:W-:-:S03]  /*0760*/  LOP3.LUT R3, R3, 0xf, R8, 0xb8, !PT ;  /* 0x0000000f03037812 */ /* 0x008fc600078eb808 */
[----:B------:R4:W-:Y:S04]  /*0770*/  STS [UR8+0x34], R4 ;  /* 0x00003404ff007988 */ /* 0x0009e80008000808 */
[----:B------:R4:W-:Y:S02]  /*0780*/  STS [UR8+0x1c], R3 ;  /* 0x00001c03ff007988 */ /* 0x0009e40008000808 */
.L_x_11:
[----:B------:R-:W-:Y:S05]  /*0790*/  BSYNC.RECONVERGENT B0 ;  /* 0x0000000000007941 */ /* 0x000fea0003800200 */
.L_x_10:
[----:B------:R-:W-:Y:S04]  /*07a0*/  BSSY.RECONVERGENT B1, `(.L_x_12) ;  /* 0x000001a000017945 */ /* 0x000fe80003800200 */
[----:B------:R-:W-:Y:S04]  /*07b0*/  BSSY.RELIABLE B0, `(.L_x_13) ;  /* 0x0000015000007945 */ /* 0x000fe80003800100 */
[----:B------:R-:W-:Y:S05]  /*07c0*/  @P3 BRA `(.L_x_14) ;  /* 0x0000000000203947 */ /* 0x000fea0003800000 */
[----:B--234-:R-:W2:Y:S02]  /*07d0*/  LDS R3, [UR8+0x34] ;  /* 0x00003408ff037984 */ /* 0x01cea40008000800 */
[----:B--2---:R-:W-:-:S05]  /*07e0*/  LOP3.LUT R3, R3, 0x38, RZ, 0xb8, !PT ;  /* 0x0000003803037812 */ /* 0x004fca00078eb8ff */
[----:B------:R2:W-:Y:S01]  /*07f0*/  STS [UR8+0x34], R3 ;  /* 0x00003403ff007988 */ /* 0x0005e20008000808 */
[----:B------:R-:W-:Y:S05]  /*0800*/  @P3 BRA `(.L_x_15) ;  /* 0x0000000000203947 */ /* 0x000fea0003800000 */
[----:B--2---:R-:W2:Y:S01]  /*0810*/  LDS R3, [UR8+0x8] ;  /* 0x00000808ff037984 */ /* 0x004ea20008000800 */
[----:B------:R-:W-:-:S05]  /*0820*/  IMAD.MOV.U32 R4, RZ, RZ, 0x780 ;  /* 0x00000780ff047424 */ /* 0x000fca00078e00ff */
[----:B--2---:R-:W-:-:S05]  /*0830*/  LOP3.LUT R3, R3, 0x300, R4, 0xd8, !PT ;  /* 0x0000030003037812 */ /* 0x004fca00078ed804 */
[----:B------:R5:W-:Y:S02]  /*0840*/  STS [UR8+0x8], R3 ;  /* 0x00000803ff007988 */ /* 0x000be40008000808 */
.L_x_14:
[----:B------:R-:W-:Y:S05]  /*0850*/  @P3 BRA `(.L_x_16) ;  /* 0x0000000000283947 */ /* 0x000fea0003800000 */
[----:B--2345:R-:W2:Y:S02]  /*0860*/  LDS R3, [UR8+0x8] ;  /* 0x00000808ff037984 */ /* 0x03cea40008000800 */
[----:B--2---:R-:W-:-:S05]  /*0870*/  LOP3.LUT R3, R3, 0x1800, RZ, 0xb8, !PT ;  /* 0x0000180003037812 */ /* 0x004fca00078eb8ff */
[----:B------:R3:W-:Y:S02]  /*0880*/  STS [UR8+0x8], R3 ;  /* 0x00000803ff007988 */ /* 0x0007e40008000808 */
.L_x_15:
[----:B------:R-:W-:Y:S05]  /*0890*/  @P3 BREAK.RELIABLE B0 ;  /* 0x0000000000003942 */ /* 0x000fea0003800100 */
[----:B------:R-:W-:Y:S05]  /*08a0*/  @P3 BRA `(.L_x_17) ;  /* 0x0000000000243947 */ /* 0x000fea0003800000 */
[----:B------:R-:W4:Y:S01]  /*08b0*/  LDS R4, [UR8+0x8] ;  /* 0x00000808ff047984 */ /* 0x000f220008000800 */
[----:B--23--:R-:W-:-:S05]  /*08c0*/  IMAD.MOV.U32 R3, RZ, RZ, 0x6000 ;  /* 0x00006000ff037424 */ /* 0x00cfca00078e00ff */
[----:B----4-:R-:W-:-:S04]  /*08d0*/  LOP3.LUT R3, R4, 0x6000, R3, 0xd8, !PT ;  /* 0x0000600004037812 */ /* 0x010fc800078ed803 */
[----:B------:R-:W-:-:S05]  /*08e0*/  LOP3.LUT R3, R3, 0x400000, RZ, 0xb8, !PT ;  /* 0x0040000003037812 */ /* 0x000fca00078eb8ff */
[----:B------:R2:W-:Y:S02]  /*08f0*/  STS [UR8+0x8], R3 ;  /* 0x00000803ff007988 */ /* 0x0005e40008000808 */
.L_x_16:
[----:B------:R-:W-:Y:S05]  /*0900*/  BSYNC.RELIABLE B0 ;  /* 0x0000000000007941 */ /* 0x000fea0003800100 */
.L_x_13:
[----:B--2345:R-:W2:Y:S02]  /*0910*/  @!P3 LDS R3, [UR8+0x8] ;  /* 0x00000808ff03b984 */ /* 0x03cea40008000800 */
[----:B--2---:R-:W-:-:S05]  /*0920*/  @!P3 LOP3.LUT R3, R3, 0x8000, RZ, 0xb8, !PT ;  /* 0x000080000303b812 */ /* 0x004fca00078eb8ff */
[----:B------:R4:W-:Y:S02]  /*0930*/  @!P3 STS [UR8+0x8], R3 ;  /* 0x00000803ff00b988 */ /* 0x0009e40008000808 */
.L_x_17:
[----:B------:R-:W-:Y:S05]  /*0940*/  BSYNC.RECONVERGENT B1 ;  /* 0x0000000000017941 */ /* 0x000fea0003800200 */
.L_x_12:
[----:B------:R-:W-:Y:S05]  /*0950*/  WARPSYNC.ALL ;  /* 0x0000000000007948 */ /* 0x000fea0003800000 */
[----:B------:R-:W-:Y:S01]  /*0960*/  NOP ;  /* 0x0000000000007918 */ /* 0x000fe20000000000 */
[----:B------:R-:W-:Y:S05]  /*0970*/  @P0 BRA `(.L_x_18) ;  /* 0x0000000000300947 */ /* 0x000fea0003800000 */
[----:B--234-:R-:W2:Y:S01]  /*0980*/  S2R R3, SR_LANEID ;  /* 0x0000000000037919 */ /* 0x01cea20000000000 */
[----:B------:R-:W-:Y:S05]  /*0990*/  WARPSYNC.ALL ;  /* 0x0000000000007948 */ /* 0x000fea0003800000 */
[----:B------:R-:W-:Y:S01]  /*09a0*/  NOP ;  /* 0x0000000000007918 */ /* 0x000fe20000000000 */
[----:B--2---:R-:W-:-:S05]  /*09b0*/  IMAD.SHL.U32 R3, R3, 0x4, RZ ;  /* 0x0000000403037824 */ /* 0x004fca00078e00ff */
[----:B------:R-:W2:Y:S01]  /*09c0*/  LDS R7, [R3+UR8] ;  /* 0x0000000803077984 */ /* 0x000ea20008000800 */
[----:B------:R-:W-:-:S05]  /*09d0*/  IADD3 R4, P1, PT, R3, UR24, RZ ;  /* 0x0000001803047c10 */ /* 0x000fca000ff3e0ff */
[----:B------:R-:W-:-:S05]  /*09e0*/  IMAD.X R5, RZ, RZ, UR25, P1 ;  /* 0x00000019ff057e24 */ /* 0x000fca00088e06ff */
[----:B--2---:R5:W2:Y:S01]  /*09f0*/  ATOMG.E.EXCH.STRONG.GPU PT, RZ, [R4], R7 ;  /* 0x0000000704ff73a8 */ /* 0x004aa200041ee100 */
[----:B------:R-:W-:-:S04]  /*0a00*/  DEPBAR {5,4,3,2,1,0} ;  /* 0x0000003f0000791a */ /* 0x000fc80000000000 */
[----:B------:R-:W3:Y:S02]  /*0a10*/  CCTL.E.C.LDCU.IV.DEEP [UR24] ;  /* 0x0000000018007540 */ /* 0x000ee40009c08000 */
[----:B---3--:R5:W-:Y:S01]  /*0a20*/  UTMACCTL.IV [UR24] ;  /* 0x00000000180079b9 */ /* 0x008be20008000000 */
[----:B------:R-:W-:Y:S01]  /*0a30*/  NOP ;  /* 0x0000000000007918 */ /* 0x000fe20000000000 */
.L_x_18:
[----:B------:R-:W-:Y:S05]  /*0a40*/  @P0 BRA `(.L_x_19) ;  /* 0x00000000000c0947 */ /* 0x000fea0003800000 */
[----:B------:R0:W-:Y:S01]  /*0a50*/  UTMACMDFLUSH ;  /* 0x00000000000079b7 */ /* 0x0001e20000000000 */
[----:B------:R-:W-:Y:S05]  /*0a60*/  @P0 BRA `(.L_x_19) ;  /* 0x0000000000040947 */ /* 0x000fea0003800000 */
[----:B------:R-:W-:-:S04]  /*0a70*/  DEPBAR.LE SB0, 0x0 ;  /* 0x000080000000791a */ /* 0x000fc80000000000 */
.L_x_19:
[----:B------:R-:W-:Y:S05]  /*0a80*/  WARPSYNC.ALL ;  /* 0x0000000000007948 */ /* 0x000fea0003800000 */
[----:B------:R-:W-:Y:S01]  /*0a90*/  NOP ;  /* 0x0000000000007918 */ /* 0x000fe20000000000 */
[----:B--2---:R-:W-:Y:S06]  /*0aa0*/  BAR.SYNC.DEFER_BLOCKING 0x0 ;  /* 0x0000000000007b1d */ /* 0x004fec0000010000 */
[----:B------:R-:W-:Y:S02]  /*0ab0*/  BSSY.RECONVERGENT B1, `(.L_x_20) ;  /* 0x000000b000017945 */ /* 0x000fe40003800200 */
[----:B------:R-:W-:Y:S06]  /*0ac0*/  BAR.SYNC.DEFER_BLOCKING 0x0 ;  /* 0x0000000000007b1d */ /* 0x000fec0000010000 */
[----:B------:R2:W-:Y:S01]  /*0ad0*/  @!P0 STS [R11], RZ ;  /* 0x000000ff0b008388 */ /* 0x0005e20000000800 */
[----:B------:R-:W-:Y:S01]  /*0ae0*/  NOP ;  /* 0x0000000000007918 */ /* 0x000fe20000000000 */
[----:B------:R-:W-:Y:S05]  /*0af0*/  @P3 BRA `(.L_x_21) ;  /* 0x0000000000183947 */ /* 0x000fea0003800000 */
[----:B---34-:R-:W3:Y:S01]  /*0b00*/  LDS R3, [UR8+0x8] ;  /* 0x00000808ff037984 */ /* 0x018ee20008000800 */
[----:B-----5:R-:W4:Y:S01]  /*0b10*/  LDC.64 R6, c[0x0][0x388] ;  /* 0x0000e200ff067b82 */ /* 0x020f220000000a00 */
[----:B------:R-:W-:Y:S02]  /*0b20*/  IMAD.MOV.U32 R4, RZ, RZ, 0x70 ;  /* 0x00000070ff047424 */ /* 0x000fe400078e00ff */
[----:B----4-:R4:W-:Y:S03]  /*0b30*/  STS.64 [UR8], R6 ;  /* 0x00000006ff007988 */ /* 0x0109e60008000a08 */
[----:B---3--:R-:W-:-:S05]  /*0b40*/  LOP3.LUT R3, R3, 0x10, R4, 0xd8, !PT ;  /* 0x0000001003037812 */ /* 0x008fca00078ed804 */
[----:B------:R4:W-:Y:S02]  /*0b50*/  STS [UR8+0x8], R3 ;  /* 0x00000803ff007988 */ /* 0x0009e40008000808 */
.L_x_21:
[----:B-----5:R-:W-:Y:S05]  /*0b60*/  BSYNC.RECONVERGENT B1 ;  /* 0x0000000000017941 */ /* 0x020fea0003800200 */
.L_x_20:
[----:B------:R-:W-:Y:S04]  /*0b70*/  BSSY.RECONVERGENT B2, `(.L_x_22) ;  /* 0x000000f000027945 */ /* 0x000fe80003800200 */
[----:B------:R-:W-:Y:S04]  /*0b80*/  BSSY.RELIABLE B1, `(.L_x_23) ;  /* 0x000000c000017945 */ /* 0x000fe80003800100 */
[----:B------:R-:W-:Y:S05]  /*0b90*/  @P3 BRA `(.L_x_24) ;  /* 0x0000000000283947 */ /* 0x000fea0003800000 */
[----:B---34-:R-:W3:Y:S01]  /*0ba0*/  LDS R3, [UR8+0x34] ;  /* 0x00003408ff037984 */ /* 0x018ee20008000800 */
[----:B------:R-:W-:Y:S01]  /*0bb0*/  IMAD.MOV.U32 R4, RZ, RZ, 0x3f000000 ;  /* 0x3f000000ff047424 */ /* 0x000fe200078e00ff */
[----:B------:R-:W-:Y:S05]  /*0bc0*/  @P3 BREAK.RELIABLE B1 ;  /* 0x0000000000013942 */ /* 0x000fea0003800100 */
[----:B---3--:R-:W-:-:S05]  /*0bd0*/  LOP3.LUT R3, R3, 0xff000000, R4, 0xb8, !PT ;  /* 0xff00000003037812 */ /* 0x008fca00078eb804 */
[----:B------:R3:W-:Y:S01]  /*0be0*/  STS [UR8+0x34], R3 ;  /* 0x00003403ff007988 */ /* 0x0007e20008000808 */
[----:B------:R-:W-:Y:S05]  /*0bf0*/  @P3 BRA `(.L_x_25) ;  /* 0x0000000000183947 */ /* 0x000fea0003800000 */
[----:B------:R-:W4:Y:S01]  /*0c00*/  LDS R4, [UR8+0x38] ;  /* 0x00003808ff047984 */ /* 0x000f220008000800 */
[----:B---3--:R-:W-:-:S05]  /*0c10*/  IMAD.MOV.U32 R3, RZ, RZ, 0x7f ;  /* 0x0000007fff037424 */ /* 0x008fca00078e00ff */
[----:B----4-:R-:W-:-:S05]  /*0c20*/  LOP3.LUT R3, R4, 0xff, R3, 0xb8, !PT ;  /* 0x000000ff04037812 */ /* 0x010fca00078eb803 */
[----:B------:R5:W-:Y:S02]  /*0c30*/  STS [UR8+0x38], R3 ;  /* 0x00003803ff007988 */ /* 0x000be40008000808 */
.L_x_24:
[----:B------:R-:W-:Y:S05]  /*0c40*/  BSYNC.RELIABLE B1 ;  /* 0x0000000000017941 */ /* 0x000fea0003800100 */
.L_x_23:
[----:B------:R2:W-:Y:S02]  /*0c50*/  @!P3 STS [UR8+0x20], R12 ;  /* 0x0000200cff00b988 */ /* 0x0005e40008000808 */
.L_x_25:
[----:B------:R-:W-:Y:S05]  /*0c60*/  BSYNC.RECONVERGENT B2 ;  /* 0x0000000000027941 */ /* 0x000fea0003800200 */
.L_x_22:
[----:B------:R-:W-:Y:S05]  /*0c70*/  WARPSYNC.ALL ;  /* 0x0000000000007948 */ /* 0x000fea0003800000 */
[----:B------:R-:W-:Y:S01]  /*0c80*/  NOP ;  /* 0x0000000000007918 */ /* 0x000fe20000000000 */
[----:B---345:R-:W3:Y:S01]  /*0c90*/  LDC R3, c[0x0][0x39c] ;  /* 0x0000e700ff037b82 */ /* 0x038ee20000000800 */
[----:B------:R-:W-:Y:S01]  /*0ca0*/  BSSY.RECONVERGENT B2, `(.L_x_26) ;  /* 0x0000010000027945 */ /* 0x000fe20003800200 */
[----:B---3--:R-:W-:-:S05]  /*0cb0*/  VIADD R3, R3, 0xffffffff ;  /* 0xffffffff03037836 */ /* 0x008fca0000000000 */
[----:B------:R3:W-:Y:S01]  /*0cc0*/  @!P3 STS [UR8+0x24], R3 ;  /* 0x00002403ff00b988 */ /* 0x0007e20008000808 */
[----:B------:R-:W-:Y:S05]  /*0cd0*/  @P3 BRA `(.L_x_27) ;  /* 0x0000000000303947 */ /* 0x000fea0003800000 */
[----:B------:R-:W4:Y:S01]  /*0ce0*/  LDS R5, [UR8+0x34] ;  /* 0x00003408ff057984 */ /* 0x000f220008000800 */
[----:B------:R-:W5:Y:S03]  /*0cf0*/  LDC.64 R6, c[0x0][0x3b0] ;  /* 0x0000ec00ff067b82 */ /* 0x000f660000000a00 */
[----:B------:R-:W2:Y:S01]  /*0d00*/  LDS R4, [UR8+0x1c] ;  /* 0x00001c08ff047984 */ /* 0x000ea20008000800 */
[C---:B-----5:R-:W-:Y:S01]  /*0d10*/  SHF.L.U64.HI R7, R6.reuse, 0x1, R7 ;  /* 0x0000000106077819 */ /* 0x060fe20000010207 */
[----:B------:R-:W-:-:S03]  /*0d20*/  IMAD.SHL.U32 R6, R6, 0x2, RZ ;  /* 0x0000000206067824 */ /* 0x000fc600078e00ff */
[--C-:B------:R-:W-:Y:S02]  /*0d30*/  SHF.R.U32.HI R9, RZ, 0x4, R7.reuse ;  /* 0x00000004ff097819 */ /* 0x100fe40000011607 */
[----:B------:R-:W-:-:S05]  /*0d40*/  SHF.R.U64 R6, R6, 0x4, R7 ;  /* 0x0000000406067819 */ /* 0x000fca0000001207 */
[----:B------:R5:W-:Y:S01]  /*0d50*/  STS [UR8+0xc], R6 ;  /* 0x00000c06ff007988 */ /* 0x000be20008000808 */
[----:B----4-:R-:W-:Y:S02]  /*0d60*/  LOP3.LUT R5, R5, 0x7, RZ, 0xb8, !PT ;  /* 0x0000000705057812 */ /* 0x010fe400078eb8ff */
[----:B--2---:R-:W-:-:S03]  /*0d70*/  LOP3.LUT R4, R4, 0xf, R9, 0xb8, !PT ;  /* 0x0000000f04047812 */ /* 0x004fc600078eb809 */
[----:B------:R5:W-:Y:S04]  /*0d80*/  STS [UR8+0x34], R5 ;  /* 0x00003405ff007988 */ /* 0x000be80008000808 */
[----:B------:R5:W-:Y:S02]  /*0d90*/  STS [UR8+0x1c], R4 ;  /* 0x00001c04ff007988 */ /* 0x000be40008000808 */
.L_x_27:
[----:B------:R-:W-:Y:S05]  /*0da0*/  BSYNC.RECONVERGENT B2 ;  /* 0x0000000000027941 */ /* 0x000fea0003800200 */
.L_x_26:
[----:B------:R-:W-:Y:S04]  /*0db0*/  BSSY.RECONVERGENT B3, `(.L_x_28) ;  /* 0x000001a000037945 */ /* 0x000fe80003800200 */
[----:B------:R-:W-:Y:S04]  /*0dc0*/  BSSY.RELIABLE B2, `(.L_x_29) ;  /* 0x0000015000027945 */ /* 0x000fe80003800100 */
[----:B------:R-:W-:Y:S05]  /*0dd0*/  @P3 BRA `(.L_x_30) ;  /* 0x0000000000203947 */ /* 0x000fea0003800000 */
[----:B-----5:R-:W4:Y:S02]  /*0de0*/  LDS R4, [UR8+0x34] ;  /* 0x00003408ff047984 */ /* 0x020f240008000800 */
[----:B----4-:R-:W-:-:S05]  /*0df0*/  LOP3.LUT R4, R4, 0x38, RZ, 0xb8, !PT ;  /* 0x0000003804047812 */ /* 0x010fca00078eb8ff */
[----:B------:R4:W-:Y:S01]  /*0e00*/  STS [UR8+0x34], R4 ;  /* 0x00003404ff007988 */ /* 0x0009e20008000808 */
[----:B------:R-:W-:Y:S05]  /*0e10*/  @P3 BRA `(.L_x_31) ;  /* 0x0000000000203947 */ /* 0x000fea0003800000 */
[----:B----4-:R-:W4:Y:S01]  /*0e20*/  LDS R4, [UR8+0x8] ;  /* 0x00000808ff047984 */ /* 0x010f220008000800 */
[----:B------:R-:W-:-:S05]  /*0e30*/  IMAD.MOV.U32 R5, RZ, RZ, 0x780 ;  /* 0x00000780ff057424 */ /* 0x000fca00078e00ff */
[----:B----4-:R-:W-:-:S05]  /*0e40*/  LOP3.LUT R4, R4, 0x300, R5, 0xd8, !PT ;  /* 0x0000030004047812 */ /* 0x010fca00078ed805 */
[----:B------:R4:W-:Y:S02]  /*0e50*/  STS [UR8+0x8], R4 ;  /* 0x00000804ff007988 */ /* 0x0009e40008000808 */
.L_x_30:
[----:B------:R-:W-:Y:S05]  /*0e60*/  @P3 BRA `(.L_x_32) ;  /* 0x0000000000283947 */ /* 0x000fea0003800000 */
[----:B----45:R-:W4:Y:S02]  /*0e70*/  LDS R4, [UR8+0x8] ;  /* 0x00000808ff047984 */ /* 0x030f240008000800 */
[----:B----4-:R-:W-:-:S05]  /*0e80*/  LOP3.LUT R4, R4, 0x1800, RZ, 0xb8, !PT ;  /* 0x0000180004047812 */ /* 0x010fca00078eb8ff */
[----:B------:R5:W-:Y:S02]  /*0e90*/  STS [UR8+0x8], R4 ;  /* 0x00000804ff007988 */ /* 0x000be40008000808 */
.L_x_31:
[----:B------:R-:W-:Y:S05]  /*0ea0*/  @P3 BREAK.RELIABLE B2 ;  /* 0x0000000000023942 */ /* 0x000fea0003800100 */
[----:B------:R-:W-:Y:S05]  /*0eb0*/  @P3 BRA `(.L_x_33) ;  /* 0x0000000000243947 */ /* 0x000fea0003800000 */
[----:B----45:R-:W4:Y:S01]  /*0ec0*/  LDS R4, [UR8+0x8] ;  /* 0x00000808ff047984 */ /* 0x030f220008000800 */
[----:B------:R-:W-:-:S05]  /*0ed0*/  IMAD.MOV.U32 R5, RZ, RZ, 0x6000 ;  /* 0x00006000ff057424 */ /* 0x000fca00078e00ff */
[----:B----4-:R-:W-:-:S04]  /*0ee0*/  LOP3.LUT R4, R4, 0x6000, R5, 0xd8, !PT ;  /* 0x0000600004047812 */ /* 0x010fc800078ed805 */
[----:B------:R-:W-:-:S05]  /*0ef0*/  LOP3.LUT R4, R4, 0x400000, RZ, 0xb8, !PT ;  /* 0x0040000004047812 */ /* 0x000fca00078eb8ff */
[----:B------:R4:W-:Y:S02]  /*0f00*/  STS [UR8+0x8], R4 ;  /* 0x00000804ff007988 */ /* 0x0009e40008000808 */
.L_x_32:
[----:B------:R-:W-:Y:S05]  /*0f10*/  BSYNC.RELIABLE B2 ;  /* 0x0000000000027941 */ /* 0x000fea0003800100 */
.L_x_29:
[----:B----45:R-:W4:Y:S02]  /*0f20*/  @!P3 LDS R4, [UR8+0x8] ;  /* 0x00000808ff04b984 */ /* 0x030f240008000800 */
[----:B----4-:R-:W-:-:S05]  /*0f30*/  @!P3 LOP3.LUT R4, R4, 0x8000, RZ, 0xb8, !PT ;  /* 0x000080000404b812 */ /* 0x010fca00078eb8ff */
[----:B------:R4:W-:Y:S02]  /*0f40*/  @!P3 STS [UR8+0x8], R4 ;  /* 0x00000804ff00b988 */ /* 0x0009e40008000808 */
.L_x_33:
[----:B------:R-:W-:Y:S05]  /*0f50*/  BSYNC.RECONVERGENT B3 ;  /* 0x0000000000037941 */ /* 0x000fea0003800200 */
.L_x_28:
[----:B------:R-:W-:Y:S05]  /*0f60*/  WARPSYNC.ALL ;  /* 0x0000000000007948 */ /* 0x000fea0003800000 */
[----:B------:R-:W-:Y:S01]  /*0f70*/  NOP ;  /* 0x0000000000007918 */ /* 0x000fe20000000000 */
[----:B------:R-:W-:-:S04]  /*0f80*/  UIADD3 UR5, UPT, UPT, UR4, 0x80, URZ ;  /* 0x0000008004057890 */ /* 0x000fc8000fffe0ff */
[----:B------:R-:W-:-:S04]  /*0f90*/  UIADD3 UR26, UP0, UPT, UR5, UR20, URZ ;  /* 0x00000014051a7290 */ /* 0x000fc8000ff1e0ff */
[----:B------:R-:W-:Y:S01]  /*0fa0*/  ULEA.HI.X.SX32 UR27, UR5, UR21, 0x1, UP0 ;  /* 0x00000015051b7291 */ /* 0x000fe200080f0eff */
[----:B------:R-:W-:Y:S11]  /*0fb0*/  @P0 BRA `(.L_x_34) ;  /* 0x0000000000300947 */ /* 0x000ff60003800000 */
[----:B----45:R-:W4:Y:S01]  /*0fc0*/  S2R R4, SR_LANEID ;  /* 0x0000000000047919 */ /* 0x030f220000000000 */
[----:B------:R-:W-:Y:S05]  /*0fd0*/  WARPSYNC.ALL ;  /* 0x0000000000007948 */ /* 0x000fea0003800000 */
[----:B------:R-:W-:Y:S01]  /*0fe0*/  NOP ;  /* 0x0000000000007918 */ /* 0x000fe20000000000 */
[----:B----4-:R-:W-:-:S05]  /*0ff0*/  IMAD.SHL.U32 R6, R4, 0x4, RZ ;  /* 0x0000000404067824 */ /* 0x010fca00078e00ff */
[----:B------:R-:W4:Y:S01]  /*1000*/  LDS R7, [R6+UR8] ;  /* 0x0000000806077984 */ /* 0x000f220008000800 */
[----:B------:R-:W-:-:S05]  /*1010*/  IADD3 R4, P1, PT, R6, UR26, RZ ;  /* 0x0000001a06047c10 */ /* 0x000fca000ff3e0ff */
[----:B------:R-:W-:-:S05]  /*1020*/  IMAD.X R5, RZ, RZ, UR27, P1 ;  /* 0x0000001bff057e24 */ /* 0x000fca00088e06ff */
[----:B----4-:R4:W5:Y:S01]  /*1030*/  ATOMG.E.EXCH.STRONG.GPU PT, RZ, [R4], R7 ;  /* 0x0000000704ff73a8 */ /* 0x01096200041ee100 */
[----:B------:R-:W-:-:S04]  /*1040*/  DEPBAR {5,4,3,2,1,0} ;  /* 0x0000003f0000791a */ /* 0x000fc80000000000 */
[----:B------:R-:W2:Y:S02]  /*1050*/  CCTL.E.C.LDCU.IV.DEEP [UR26] ;  /* 0x000000001a007540 */ /* 0x000ea40009c08000 */
[----:B--2---:R4:W-:Y:S01]  /*1060*/  UTMACCTL.IV [UR26] ;  /* 0x000000001a0079b9 */ /* 0x0049e20008000000 */
[----:B------:R-:W-:Y:S01]  /*1070*/  NOP ;  /* 0x0000000000007918 */ /* 0x000fe20000000000 */
.L_x_34:
[----:B------:R-:W-:Y:S05]  /*1080*/  @P0 BRA `(.L_x_35) ;  /* 0x00000000000c0947 */ /* 0x000fea0003800000 */
[----:B------:R0:W-:Y:S01]  /*1090*/  UTMACMDFLUSH ;  /* 0x00000000000079b7 */ /* 0x0001e20000000000 */
[----:B------:R-:W-:Y:S05]  /*10a0*/  @P0 BRA `(.L_x_35) ;  /* 0x0000000000040947 */ /* 0x000fea0003800000 */
[----:B------:R-:W-:-:S04]  /*10b0*/  DEPBAR.LE SB0, 0x0 ;  /* 0x000080000000791a */ /* 0x000fc80000000000 */
.L_x_35:
[----:B------:R-:W-:Y:S05]  /*10c0*/  WARPSYNC.ALL ;  /* 0x0000000000007948 */ /* 0x000fea0003800000 */
[----:B------:R-:W-:Y:S01]  /*10d0*/  NOP ;  /* 0x0000000000007918 */ /* 0x000fe20000000000 */
[----:B-----5:R-:W-:Y:S06]  /*10e0*/  BAR.SYNC.DEFER_BLOCKING 0x0 ;  /* 0x0000000000007b1d */ /* 0x020fec0000010000 */
[----:B------:R-:W-:Y:S02]  /*10f0*/  BSSY.RECONVERGENT B3, `(.L_x_36) ;  /* 0x000000b000037945 */ /* 0x000fe40003800200 */
[----:B------:R-:W-:Y:S06]  /*1100*/  BAR.SYNC.DEFER_BLOCKING 0x0 ;  /* 0x0000000000007b1d */ /* 0x000fec0000010000 */
[----:B------:R5:W-:Y:S01]  /*1110*/  @!P0 STS [R11], RZ ;  /* 0x000000ff0b008388 */ /* 0x000be20000000800 */
[----:B------:R-:W-:Y:S01]  /*1120*/  NOP ;  /* 0x0000000000007918 */ /* 0x000fe20000000000 */
[----:B------:R-:W-:Y:S05]  /*1130*/  @P3 BRA `(.L_x_37) ;  /* 0x0000000000183947 */ /* 0x000fea0003800000 */
[----:B----4-:R-:W4:Y:S01]  /*1140*/  LDS R4, [UR8+0x8] ;  /* 0x00000808ff047984 */ /* 0x010f220008000800 */
[----:B------:R-:W2:Y:S01]  /*1150*/  LDC.64 R6, c[0x0][0x390] ;  /* 0x0000e400ff067b82 */ /* 0x000ea20000000a00 */
[----:B------:R-:W-:Y:S02]  /*1160*/  IMAD.MOV.U32 R5, RZ, RZ, 0x70 ;  /* 0x00000070ff057424 */ /* 0x000fe400078e00ff */
[----:B--2---:R2:W-:Y:S03]  /*1170*/  STS.64 [UR8], R6 ;  /* 0x00000006ff007988 */ /* 0x0045e60008000a08 */
[----:B----4-:R-:W-:-:S05]  /*1180*/  LOP3.LUT R4, R4, 0x10, R5, 0xd8, !PT ;  /* 0x0000001004047812 */ /* 0x010fca00078ed805 */
[----:B------:R2:W-:Y:S02]  /*1190*/  STS [UR8+0x8], R4 ;  /* 0x00000804ff007988 */ /* 0x0005e40008000808 */
.L_x_37:
[----:B----4-:R-:W-:Y:S05]  /*11a0*/  BSYNC.RECONVERGENT B3 ;  /* 0x0000000000037941 */ /* 0x010fea0003800200 */
.L_x_36:
[----:B------:R-:W-:Y:S04]  /*11b0*/  BSSY.RECONVERGENT B4, `(.L_x_38) ;  /* 0x0000011000047945 */ /* 0x000fe80003800200 */
[----:B------:R-:W-:Y:S04]  /*11c0*/  BSSY.RELIABLE B3, `(.L_x_39) ;  /* 0x000000e000037945 */ /* 0x000fe80003800100 */
[----:B------:R-:W-:Y:S05]  /*11d0*/  @P3 BRA `(.L_x_40) ;  /* 0x0000000000243947 */ /* 0x000fea0003800000 */
[----:B--2---:R-:W2:Y:S01]  /*11e0*/  LDS R4, [UR8+0x34] ;  /* 0x00003408ff047984 */ /* 0x004ea20008000800 */
[----:B------:R-:W-:-:S05]  /*11f0*/  IMAD.MOV.U32 R5, RZ, RZ, 0x3f000000 ;  /* 0x3f000000ff057424 */ /* 0x000fca00078e00ff */
[----:B--2---:R-:W-:-:S05]  /*1200*/  LOP3.LUT R4, R4, 0xff000000, R5, 0xb8, !PT ;  /* 0xff00000004047812 */ /* 0x004fca00078eb805 */
[----:B------:R2:W-:Y:S01]  /*1210*/  STS [UR8+0x34], R4 ;  /* 0x00003404ff007988 */ /* 0x0005e20008000808 */
[----:B------:R-:W-:Y:S05]  /*1220*/  @P3 BRA `(.L_x_41) ;  /* 0x00000000001c3947 */ /* 0x000fea0003800000 */
[----:B--2---:R-:W2:Y:S01]  /*1230*/  LDS R4, [UR8+0x38] ;  /* 0x00003808ff047984 */ /* 0x004ea20008000800 */
[----:B------:R-:W-:-:S05]  /*1240*/  IMAD.MOV.U32 R5, RZ, RZ, 0x3f ;  /* 0x0000003fff057424 */ /* 0x000fca00078e00ff */
[----:B--2---:R-:W-:-:S05]  /*1250*/  LOP3.LUT R4, R4, 0xff, R5, 0xb8, !PT ;  /* 0x000000ff04047812 */ /* 0x004fca00078eb805 */
[----:B------:R4:W-:Y:S02]  /*1260*/  STS [UR8+0x38], R4 ;  /* 0x00003804ff007988 */ /* 0x0009e40008000808 */
.L_x_40:
[----:B------:R-:W-:Y:S05]  /*1270*/  @P3 BREAK.RELIABLE B3 ;  /* 0x0000000000033942 */ /* 0x000fea0003800100 */
[----:B------:R-:W-:Y:S05]  /*1280*/  @P3 BRA `(.L_x_42) ;  /* 0x00000000000c3947 */ /* 0x000fea0003800000 */
[----:B------:R2:W-:Y:S02]  /*1290*/  STS [UR8+0x20], R3 ;  /* 0x00002003ff007988 */ /* 0x0005e40008000808 */
.L_x_41:
[----:B------:R-:W-:Y:S05]  /*12a0*/  BSYNC.RELIABLE B3 ;  /* 0x0000000000037941 */ /* 0x000fea0003800100 */
.L_x_39:
[----:B------:R2:W-:Y:S02]  /*12b0*/  @!P3 STS [UR8+0x24], R2 ;  /* 0x00002402ff00b988 */ /* 0x0005e40008000808 */
.L_x_42:
[----:B------:R-:W-:Y:S05]  /*12c0*/  BSYNC.RECONVERGENT B4 ;  /* 0x0000000000047941 */ /* 0x000fea0003800200 */
.L_x_38:
[----:B------:R-:W-:Y:S05]  /*12d0*/  WARPSYNC.ALL ;  /* 0x0000000000007948 */ /* 0x000fea0003800000 */
[----:B------:R-:W-:Y:S01]  /*12e0*/  NOP ;  /* 0x0000000000007918 */ /* 0x000fe20000000000 */
[----:B------:R-:W-:Y:S04]  /*12f0*/  BSSY.RECONVERGENT B4, `(.L_x_43) ;  /* 0x000000e000047945 */ /* 0x000fe80003800200 */
[----:B------:R-:W-:Y:S05]  /*1300*/  @P3 BRA `(.L_x_44) ;  /* 0x0000000000303947 */ /* 0x000fea0003800000 */
[----:B--23--:R-:W2:Y:S01]  /*1310*/  LDS R3, [UR8+0x34] ;  /* 0x00003408ff037984 */ /* 0x00cea20008000800 */
[----:B----4-:R-:W3:Y:S03]  /*1320*/  LDC.64 R4, c[0x0][0x3b8] ;  /* 0x0000ee00ff047b82 */ /* 0x010ee60000000a00 */
[----:B------:R-:W4:Y:S01]  /*1330*/  LDS R2, [UR8+0x1c] ;  /* 0x00001c08ff027984 */ /* 0x000f220008000800 */
[C---:B---3--:R-:W-:Y:S01]  /*1340*/  SHF.L.U64.HI R5, R4.reuse, 0x1, R5 ;  /* 0x0000000104057819 */ /* 0x048fe20000010205 */
[----:B------:R-:W-:-:S03]  /*1350*/  IMAD.SHL.U32 R4, R4, 0x2, RZ ;  /* 0x0000000204047824 */ /* 0x000fc600078e00ff */
[--C-:B------:R-:W-:Y:S02]  /*1360*/  SHF.R.U32.HI R7, RZ, 0x4, R5.reuse ;  /* 0x00000004ff077819 */ /* 0x100fe40000011605 */
[----:B------:R-:W-:-:S05]  /*1370*/  SHF.R.U64 R4, R4, 0x4, R5 ;  /* 0x0000000404047819 */ /* 0x000fca0000001205 */
[----:B------:R3:W-:Y:S01]  /*1380*/  STS [UR8+0xc], R4 ;  /* 0x00000c04ff007988 */ /* 0x0007e20008000808 */
[----:B--2---:R-:W-:Y:S02]  /*1390*/  LOP3.LUT R3, R3, 0x7, RZ, 0xb8, !PT ;  /* 0x0000000703037812 */ /* 0x004fe400078eb8ff */
[----:B----4-:R-:W-:-:S03]  /*13a0*/  LOP3.LUT R2, R2, 0xf, R7, 0xb8, !PT ;  /* 0x0000000f02027812 */ /* 0x010fc600078eb807 */
[----:B------:R3:W-:Y:S04]  /*13b0*/  STS [UR8+0x34], R3 ;  /* 0x00003403ff007988 */ /* 0x0007e80008000808 */
[----:B------:R3:W-:Y:S02]  /*13c0*/  STS [UR8+0x1c], R2 ;  /* 0x00001c02ff007988 */ /* 0x0007e40008000808 */
.L_x_44:
[----:B------:R-:W-:Y:S05]  /*13d0*/  BSYNC.RECONVERGENT B4 ;  /* 0x0000000000047941 */ /* 0x000fea0003800200 */
.L_x_43:
[----:B------:R-:W-:Y:S04]  /*13e0*/  BSSY.RECONVERGENT B5, `(.L_x_45) ;  /* 0x000001a000057945 */ /* 0x000fe80003800200 */
[----:B------:R-:W-:Y:S04]  /*13f0*/  BSSY.RELIABLE B4, `(.L_x_46) ;  /* 0x0000015000047945 */ /* 0x000fe80003800100 */
[----:B------:R-:W-:Y:S05]  /*1400*/  @P3 BRA `(.L_x_47) ;  /* 0x0000000000203947 */ /* 0x000fea0003800000 */
[----:B--23--:R-:W2:Y:S02]  /*1410*/  LDS R2, [UR8+0x34] ;  /* 0x00003408ff027984 */ /* 0x00cea40008000800 */
[----:B--2---:R-:W-:-:S05]  /*1420*/  LOP3.LUT R2, R2, 0x38, RZ, 0xb8, !PT ;  /* 0x0000003802027812 */ /* 0x004fca00078eb8ff */
[----:B------:R2:W-:Y:S01]  /*1430*/  STS [UR8+0x34], R2 ;  /* 0x00003402ff007988 */ /* 0x0005e20008000808 */
[----:B------:R-:W-:Y:S05]  /*1440*/  @P3 BRA `(.L_x_48) ;  /* 0x0000000000203947 */ /* 0x000fea0003800000 */
[----:B--2---:R-:W2:Y:S01]  /*1450*/  LDS R2, [UR8+0x8] ;  /* 0x00000808ff027984 */ /* 0x004ea20008000800 */
[----:B------:R-:W-:-:S05]  /*1460*/  IMAD.MOV.U32 R3, RZ, RZ, 0x780 ;  /* 0x00000780ff037424 */ /* 0x000fca00078e00ff */
[----:B--2---:R-:W-:-:S05]  /*1470*/  LOP3.LUT R2, R2, 0x300, R3, 0xd8, !PT ;  /* 0x0000030002027812 */ /* 0x004fca00078ed803 */
[----:B------:R2:W-:Y:S02]  /*1480*/  STS [UR8+0x8], R2 ;  /* 0x00000802ff007988 */ /* 0x0005e40008000808 */
.L_x_47:
[----:B------:R-:W-:Y:S05]  /*1490*/  @P3 BRA `(.L_x_49) ;  /* 0x0000000000283947 */ /* 0x000fea0003800000 */
[----:B--23--:R-:W2:Y:S02]  /*14a0*/  LDS R2, [UR8+0x8] ;  /* 0x00000808ff027984 */ /* 0x00cea40008000800 */
[----:B--2---:R-:W-:-:S05]  /*14b0*/  LOP3.LUT R2, R2, 0x1800, RZ, 0xb8, !PT ;  /* 0x0000180002027812 */ /* 0x004fca00078eb8ff */
[----:B------:R3:W-:Y:S02]  /*14c0*/  STS [UR8+0x8], R2 ;  /* 0x00000802ff007988 */ /* 0x0007e40008000808 */
.L_x_48:
[----:B------:R-:W-:Y:S05]  /*14d0*/  @P3 BREAK.RELIABLE B4 ;  /* 0x0000000000043942 */ /* 0x000fea0003800100 */
[----:B------:R-:W-:Y:S05]  /*14e0*/  @P3 BRA `(.L_x_50) ;  /* 0x0000000000243947 */ /* 0x000fea0003800000 */
[----:B--23--:R-:W2:Y:S01]  /*14f0*/  LDS R2, [UR8+0x8] ;  /* 0x00000808ff027984 */ /* 0x00cea20008000800 */
[----:B------:R-:W-:-:S05]  /*1500*/  IMAD.MOV.U32 R3, RZ, RZ, 0x6000 ;  /* 0x00006000ff037424 */ /* 0x000fca00078e00ff */
[----:B--2---:R-:W-:-:S04]  /*1510*/  LOP3.LUT R2, R2, 0x6000, R3, 0xd8, !PT ;  /* 0x0000600002027812 */ /* 0x004fc800078ed803 */
[----:B------:R-:W-:-:S05]  /*1520*/  LOP3.LUT R2, R2, 0x400000, RZ, 0xb8, !PT ;  /* 0x0040000002027812 */ /* 0x000fca00078eb8ff */
[----:B------:R2:W-:Y:S02]  /*1530*/  STS [UR8+0x8], R2 ;  /* 0x00000802ff007988 */ /* 0x0005e40008000808 */
.L_x_49:
[----:B------:R-:W-:Y:S05]  /*1540*/  BSYNC.RELIABLE B4 ;  /* 0x0000000000047941 */ /* 0x000fea0003800100 */
.L_x_46:
[----:B--23--:R-:W2:Y:S02]  /*1550*/  @!P3 LDS R2, [UR8+0x8] ;  /* 0x00000808ff02b984 */ /* 0x00cea40008000800 */
[----:B--2---:R-:W-:-:S05]  /*1560*/  @!P3 LOP3.LUT R2, R2, 0x8000, RZ, 0xb8, !PT ;  /* 0x000080000202b812 */ /* 0x004fca00078eb8ff */
[----:B------:R2:W-:Y:S02]  /*1570*/  @!P3 STS [UR8+0x8], R2 ;  /* 0x00000802ff00b988 */ /* 0x0005e40008000808 */
.L_x_50:
[----:B------:R-:W-:Y:S05]  /*1580*/  BSYNC.RECONVERGENT B5 ;  /* 0x0000000000057941 */ /* 0x000fea0003800200 */
.L_x_45:
[----:B------:R-:W-:Y:S05]  /*1590*/  WARPSYNC.ALL ;  /* 0x0000000000007948 */ /* 0x000fea0003800000 */
[----:B------:R-:W-:Y:S01]  /*15a0*/  NOP ;  /* 0x0000000000007918 */ /* 0x000fe20000000000 */
[----:B------:R-:W-:-:S04]  /*15b0*/  UIADD3 UR4, UPT, UPT, UR4, 0x100, URZ ;  /* 0x0000010004047890 */ /* 0x000fc8000fffe0ff */
[----:B------:R-:W-:-:S04]  /*15c0*/  UIADD3 UR20, UP0, UPT, UR4, UR20, URZ ;  /* 0x0000001404147290 */ /* 0x000fc8000ff1e0ff */
[----:B------:R-:W-:Y:S01]  /*15d0*/  ULEA.HI.X.SX32 UR21, UR4, UR21, 0x1, UP0 ;  /* 0x0000001504157291 */ /* 0x000fe200080f0eff */
[----:B------:R-:W-:Y:S11]  /*15e0*/  @P0 BRA `(.L_x_51) ;  /* 0x0000000000300947 */ /* 0x000ff60003800000 */
[----:B--23--:R-:W2:Y:S01]  /*15f0*/  S2R R2, SR_LANEID ;  /* 0x0000000000027919 */ /* 0x00cea20000000000 */
[----:B------:R-:W-:Y:S05]  /*1600*/  WARPSYNC.ALL ;  /* 0x0000000000007948 */ /* 0x000fea0003800000 */
[----:B------:R-:W-:Y:S01]  /*1610*/  NOP ;  /* 0x0000000000007918 */ /* 0x000fe20000000000 */
[----:B--2-4-:R-:W-:-:S05]  /*1620*/  IMAD.SHL.U32 R4, R2, 0x4, RZ ;  /* 0x0000000402047824 */ /* 0x014fca00078e00ff */
[----:B------:R-:W2:Y:S01]  /*1630*/  LDS R5, [R4+UR8] ;  /* 0x0000000804057984 */ /* 0x000ea20008000800 */
[----:B------:R-:W-:-:S05]  /*1640*/  IADD3 R2, P1, PT, R4, UR20, RZ ;  /* 0x0000001404027c10 */ /* 0x000fca000ff3e0ff */
[----:B------:R-:W-:-:S05]  /*1650*/  IMAD.X R3, RZ, RZ, UR21, P1 ;  /* 0x00000015ff037e24 */ /* 0x000fca00088e06ff */
[----:B--2---:R2:W3:Y:S01]  /*1660*/  ATOMG.E.EXCH.STRONG.GPU PT, RZ, [R2], R5 ;  /* 0x0000000502ff73a8 */ /* 0x0044e200041ee100 */
[----:B------:R-:W-:-:S04]  /*1670*/  DEPBAR {5,4,3,2,1,0} ;  /* 0x0000003f0000791a */ /* 0x000fc80000000000 */
[----:B------:R-:W4:Y:S02]  /*1680*/  CCTL.E.C.LDCU.IV.DEEP [UR20] ;  /* 0x0000000014007540 */ /* 0x000f240009c08000 */
[----:B----4-:R2:W-:Y:S01]  /*1690*/  UTMACCTL.IV [UR20] ;  /* 0x00000000140079b9 */ /* 0x0105e20008000000 */
[----:B------:R-:W-:Y:S01]  /*16a0*/  NOP ;  /* 0x0000000000007918 */ /* 0x000fe20000000000 */
.L_x_51:
[----:B------:R-:W-:Y:S05]  /*16b0*/  @P0 BRA `(.L_x_52) ;  /* 0x00000000000c0947 */ /* 0x000fea0003800000 */
[----:B------:R0:W-:Y:S01]  /*16c0*/  UTMACMDFLUSH ;  /* 0x00000000000079b7 */ /* 0x0001e20000000000 */
[----:B------:R-:W-:Y:S05]  /*16d0*/  @P0 BRA `(.L_x_52) ;  /* 0x0000000000040947 */ /* 0x000fea0003800000 */
[----:B------:R-:W-:-:S04]  /*16e0*/  DEPBAR.LE SB0, 0x0 ;  /* 0x000080000000791a */ /* 0x000fc80000000000 */
.L_x_52:
[----:B------:R-:W-:Y:S05]  /*16f0*/  WARPSYNC.ALL ;  /* 0x0000000000007948 */ /* 0x000fea0003800000 */
[----:B------:R-:W-:Y:S01]  /*1700*/  NOP ;  /* 0x0000000000007918 */ /* 0x000fe20000000000 */
[----:B---3--:R-:W-:Y:S01]  /*1710*/  BAR.SYNC.DEFER_BLOCKING 0x0 ;  /* 0x0000000000007b1d */ /* 0x008fe20000010000 */
[----:B--2---:R-:W-:Y:S01]  /*1720*/  SHF.R.U32.HI R2, RZ, 0x5, R0 ;  /* 0x00000005ff027819 */ /* 0x004fe20000011600 */
[----:B------:R-:W-:Y:S01]  /*1730*/  UIADD3 UR12, UPT, UPT, UR8, 0xc010, URZ ;  /* 0x0000c010080c7890 */ /* 0x000fe2000fffe0ff */
[----:B------:R-:W-:Y:S01]  /*1740*/  ISETP.GE.AND P0, PT, R10, 0x1, PT ;  /* 0x000000010a00780c */ /* 0x000fe20003f06270 */
[----:B------:R-:W-:Y:S01]  /*1750*/  USHF.L.U32 UR15, UR7, 0x6, URZ ;  /* 0x00000006070f7899 */ /* 0x000fe200080006ff */
[----:B------:R-:W-:Y:S01]  /*1760*/  R2UR UR22, R2 ;  /* 0x00000000021672ca */ /* 0x000fe200000e0000 */
[----:B------:R-:W-:Y:S01]  /*1770*/  VOTEU.ALL UP0, P3 ;  /* 0x0000000000ff7886 */ /* 0x000fe20001800000 */
[----:B------:R-:W-:Y:S01]  /*1780*/  UMOV UR4, 0x1 ;  /* 0x0000000100047882 */ /* 0x000fe20000000000 */
[----:B------:R-:W-:Y:S01]  /*1790*/  VOTEU.ALL UP1, P3 ;  /* 0x0000000000ff7886 */ /* 0x000fe20001820000 */
[----:B------:R-:W-:Y:S01]  /*17a0*/  USHF.L.U32 UR19, UR19, 0x7, URZ ;  /* 0x0000000713137899 */ /* 0x000fe200080006ff */
[----:B------:R-:W-:Y:S01]  /*17b0*/  BSSY.RECONVERGENT B5, `(.L_x_53) ;  /* 0x0000018000057945 */ /* 0x000fe20003800200 */
[----:B------:R-:W-:-:S04]  /*17c0*/  @!UP0 UIADD3 UR10, UPT, UPT, -UR4, 0x100000, URZ ;  /* 0x00100000040a8890 */ /* 0x000fc8000fffe1ff */
[----:B------:R-:W-:Y:S02]  /*17d0*/  @!UP0 USHF.L.U32 UR11, UR10, 0xb, URZ ;  /* 0x0000000b0a0b8899 */ /* 0x000fe400080006ff */
[----:B------:R-:W-:Y:S02]  /*17e0*/  @!UP0 USHF.L.U32 UR10, UR10, 0x1, URZ ;  /* 0x000000010a0a8899 */ /* 0x000fe400080006ff */
[----:B------:R-:W-:-:S04]  /*17f0*/  @!UP0 UIADD3 UR4, UPT, UPT, -UR4, 0x100000, URZ ;  /* 0x0010000004048890 */ /* 0x000fc8000fffe1ff */
[----:B------:R-:W-:Y:S02]  /*1800*/  @!UP0 USHF.L.U32 UR5, UR4, 0xb, URZ ;  /* 0x0000000b04058899 */ /* 0x000fe400080006ff */
[----:B------:R-:W-:Y:S01]  /*1810*/  @!UP0 USHF.L.U32 UR4, UR4, 0x1, URZ ;  /* 0x0000000104048899 */ /* 0x000fe200080006ff */
[----:B------:R-:W-:Y:S01]  /*1820*/  VOTEU.ALL UP0, P3 ;  /* 0x0000000000ff7886 */ /* 0x000fe20001800000 */
[----:B------:R-:W2:Y:S04]  /*1830*/  FENCE.VIEW.ASYNC.S ;  /* 0x00000000000073c6 */ /* 0x000ea80000000000 */
[----:B--2---:R2:W3:Y:S06]  /*1840*/  @!UP0 SYNCS.EXCH.64 URZ, [UR8+0xc000], UR10 ;  /* 0x00c0000a08ff85b2 */ /* 0x0044ec0008000100 */
[----:B------:R2:W3:Y:S02]  /*1850*/  @!UP1 SYNCS.EXCH.64 URZ, [UR8+0xc010], UR4 ;  /* 0x00c0100408ff95b2 */ /* 0x0004e40008000100 */
[----:B---3--:R-:W-:Y:S06]  /*1860*/  BAR.SYNC.DEFER_BLOCKING 0x0 ;  /* 0x0000000000007b1d */ /* 0x008fec0000010000 */
[----:B------:R-:W-:Y:S05]  /*1870*/  @P3 BRA `(.L_x_54) ;  /* 0x00000000002c3947 */ /* 0x000fea0003800000 */
[----:B--2---:R-:W-:Y:S02]  /*1880*/  UMOV UR4, 0x1 ;  /* 0x0000000100047882 */ /* 0x004fe40000000000 */
[----:B------:R-:W-:-:S04]  /*1890*/  UIADD3 UR10, UPT, UPT, -UR4, 0x100000, URZ ;  /* 0x00100000040a7890 */ /* 0x000fc8000fffe1ff */
[----:B------:R-:W-:Y:S02]  /*18a0*/  USHF.L.U32 UR11, UR10, 0xb, URZ ;  /* 0x0000000b0a0b7899 */ /* 0x000fe400080006ff */
[----:B------:R-:W-:Y:S02]  /*18b0*/  USHF.L.U32 UR10, UR10, 0x1, URZ ;  /* 0x000000010a0a7899 */ /* 0x000fe400080006ff */
[----:B------:R-:W-:-:S04]  /*18c0*/  UIADD3 UR4, UPT, UPT, -UR4, 0x100000, URZ ;  /* 0x0010000004047890 */ /* 0x000fc8000fffe1ff */
[----:B------:R-:W-:Y:S02]  /*18d0*/  USHF.L.U32 UR5, UR4, 0xb, URZ ;  /* 0x0000000b04057899 */ /* 0x000fe400080006ff */
[----:B------:R-:W-:Y:S01]  /*18e0*/  USHF.L.U32 UR4, UR4, 0x1, URZ ;  /* 0x0000000104047899 */ /* 0x000fe200080006ff */
[----:B------:R-:W2:Y:S03]  /*18f0*/  FENCE.VIEW.ASYNC.S ;  /* 0x00000000000073c6 */ /* 0x000ea60000000000 */
[----:B--2---:R3:W2:Y:S08]  /*1900*/  SYNCS.EXCH.64 URZ, [UR8+0xc008], UR10 ;  /* 0x00c0080a08ff75b2 */ /* 0x0046b00008000100 */
[----:B------:R3:W4:Y:S02]  /*1910*/  SYNCS.EXCH.64 URZ, [UR8+0xc018], UR4 ;  /* 0x00c0180408ff75b2 */ /* 0x0007240008000100 */
[----:B---3--:R-:W-:Y:S01]  /*1920*/  NOP ;  /* 0x0000000000007918 */ /* 0x008fe20000000000 */
.L_x_54:
[----:B--2---:R-:W-:Y:S05]  /*1930*/  BSYNC.RECONVERGENT B5 ;  /* 0x0000000000057941 */ /* 0x004fea0003800200 */
.L_x_53:
[----:B------:R-:W-:Y:S05]  /*1940*/  @!P0 BRA `(.L_x_55) ;  /* 0x0000000800788947 */ /* 0x000fea0003800000 */
[----:B----4-:R-:W-:Y:S01]  /*1950*/  BAR.SYNC.DEFER_BLOCKING 0x0 ;  /* 0x0000000000007b1d */ /* 0x010fe20000010000 */
[----:B------:R-:W-:Y:S01]  /*1960*/  ELECT P1, URZ, PT ;  /* 0x0000000000ff782f */ /* 0x000fe20003820000 */
[----:B------:R-:W-:Y:S01]  /*1970*/  @!P3 IMAD.MOV.U32 R2, RZ, RZ, 0x6000 ;  /* 0x00006000ff02b424 */ /* 0x000fe200078e00ff */
[----:B------:R-:W-:Y:S02]  /*1980*/  UIADD3 UR4, UPT, UPT, UR8, 0x8000, URZ ;  /* 0x0000800008047890 */ /* 0x000fe4000fffe0ff */
[----:B------:R-:W-:Y:S01]  /*1990*/  ISETP.LT.U32.AND P1, PT, R68, 0x20, P1 ;  /* 0x000000204400780c */ /* 0x000fe20000f21070 */
[----:B------:R-:W-:Y:S01]  /*19a0*/  UMOV UR7, UR15 ;  /* 0x0000000f00077c82 */ /* 0x000fe20008000000 */
[----:B------:R-:W-:Y:S01]  /*19b0*/  ELECT P0, URZ, PT ;  /* 0x0000000000ff782f */ /* 0x000fe20003800000 */
[----:B------:R-:W-:-:S03]  /*19c0*/  UMOV UR11, UR19 ;  /* 0x00000013000b7c82 */ /* 0x000fc60008000000 */
[----:B------:R-:W-:-:S07]  /*19d0*/  ISETP.LT.U32.AND P0, PT, R68, 0x20, P0 ;  /* 0x000000204400780c */ /* 0x000fce0000701070 */
[----:B------:R-:W-:Y:S01]  /*19e0*/  VOTEU.ANY UP0, P1 ;  /* 0x0000000000ff7886 */ /* 0x000fe20000800100 */
[----:B------:R-:W-:-:S04]  /*19f0*/  VOTEU.ANY UP2, P1 ;  /* 0x0000000000ff7886 */ /* 0x000fc80000840100 */
[----:B------:R-:W-:Y:S02]  /*1a00*/  @UP0 UIADD3 UR5, UPT, UPT, UR8, 0xc000, URZ ;  /* 0x0000c00008050890 */ /* 0x000fe4000fffe0ff */
[----:B------:R2:W-:Y:S01]  /*1a10*/  @!P3 SYNCS.ARRIVE.TRANS64 RZ, [UR8+0xc000], R2 ;  /* 0x00c00002ffffb9a7 */ /* 0x0005e20008000008 */
[----:B------:R-:W-:Y:S01]  /*1a20*/  @UP0 UMOV UR6, URZ ;  /* 0x000000ff00060c82 */ /* 0x000fe20008000000 */
[----:B------:R-:W-:Y:S01]  /*1a30*/  BAR.SYNC.DEFER_BLOCKING 0x0 ;  /* 0x0000000000007b1d */ /* 0x000fe20000010000 */
[----:B------:R-:W-:-:S05]  /*1a40*/  UISETP.NE.U32.AND UP0, UPT, UR22, URZ, UPT ;  /* 0x000000ff1600728c */ /* 0x000fca000bf05070 */
[----:B------:R-:W-:Y:S01]  /*1a50*/  VOTEU.ANY UP1, P0 ;  /* 0x0000000000ff7886 */ /* 0x000fe20000020100 */
[----:B------:R-:W-:-:S04]  /*1a60*/  VOTEU.ANY UP3, P0 ;  /* 0x0000000000ff7886 */ /* 0x000fc80000060100 */
[----:B------:R-:W-:Y:S01]  /*1a70*/  @UP1 UIADD3 UR9, UPT, UPT, UR8, 0xc000, URZ ;  /* 0x0000c00008091890 */ /* 0x000fe2000fffe0ff */
[----:B------:R-:W-:Y:S01]  /*1a80*/  @UP1 UMOV UR10, URZ ;  /* 0x000000ff000a1c82 */ /* 0x000fe20008000000 */
[----:B------:R2:W-:Y:S01]  /*1a90*/  @UP2 UTMALDG.2D [UR4], [UR24] ;  /* 0x00000004180025b4 */ /* 0x0005e20008008000 */
[----:B------:R3:W-:Y:S06]  /*1aa0*/  MEMBAR.ALL.CTA ;  /* 0x0000000000007992 */ /* 0x0007ec0000008000 */
[----:B---3--:R-:W3:Y:S02]  /*1ab0*/  FENCE.VIEW.ASYNC.S ;  /* 0x00000000000073c6 */ /* 0x008ee40000000000 */
[----:B---3--:R-:W-:Y:S06]  /*1ac0*/  BAR.SYNC.DEFER_BLOCKING 0x0 ;  /* 0x0000000000007b1d */ /* 0x008fec0000010000 */
[----:B------:R2:W-:Y:S02]  /*1ad0*/  @UP3 UTMALDG.2D [UR8], [UR26] ;  /* 0x000000081a0035b4 */ /* 0x0005e40008008000 */
[----:B------:R-:W-:Y:S06]  /*1ae0*/  BAR.SYNC.DEFER_BLOCKING 0x0 ;  /* 0x0000000000007b1d */ /* 0x000fec0000010000 */
[----:B------:R-:W3:Y:S02]  /*1af0*/  SYNCS.PHASECHK.TRANS64.TRYWAIT P0, [UR8+0xc000], RZ ;  /* 0x00c000ffff0075a7 */ /* 0x000ee40008001108 */
[----:B--23--:R-:W-:Y:S05]  /*1b00*/  @!P0 BRA `(.L_x_56) ;  /* 0x00000010001c8947 */ /* 0x00cfea0003800000 */
.L_x_70:
[----:B------:R-:W-:Y:S05]  /*1b10*/  BRA.U UP0, `(.L_x_57) ;  /* 0x0000000100747547 */ /* 0x000fea000b800000 */
[----:B------:R-:W-:Y:S02]  /*1b20*/  USHF.R.U32.HI UR6, URZ, 0x4, UR4 ;  /* 0x00000004ff067899 */ /* 0x000fe40008011604 */
[----:B------:R-:W-:Y:S02]  /*1b30*/  USHF.R.U32.HI UR10, URZ, 0x4, UR8 ;  /* 0x00000004ff0a7899 */ /* 0x000fe40008011608 */
[----:B------:R-:W-:Y:S02]  /*1b40*/  USGXT.U32 UR6, UR6, 0xe ;  /* 0x0000000e0606789a */ /* 0x000fe40008000000 */
[----:B------:R-:W-:Y:S02]  /*1b50*/  USGXT.U32 UR10, UR10, 0xe ;  /* 0x0000000e0a0a789a */ /* 0x000fe40008000000 */
[----:B------:R-:W-:Y:S02]  /*1b60*/  UIADD3 UR34, UP0, UPT, UR6, 0x2, URZ ;  /* 0x0000000206227890 */ /* 0x000fe4000ff1e0ff */
[----:B------:R-:W-:Y:S01]  /*1b70*/  UIADD3 UR32, UP1, UPT, UR10, 0x2, URZ ;  /* 0x000000020a207890 */ /* 0x000fe2000ff3e0ff */
[----:B------:R-:W-:Y:S01]  /*1b80*/  UMOV UR4, URZ ;  /* 0x000000ff00047c82 */ /* 0x000fe20008000000 */
[----:B------:R-:W-:Y:S01]  /*1b90*/  UMOV UR5, URZ ;  /* 0x000000ff00057c82 */ /* 0x000fe20008000000 */
[----:B------:R-:W-:-:S02]  /*1ba0*/  UIADD3.X UR35, UPT, UPT, UR4, 0x40004040, URZ, UP0, !UPT ;  /* 0x4000404004237890 */ /* 0x000fc400087fe4ff */
[----:B------:R-:W-:Y:S02]  /*1bb0*/  UIADD3.X UR33, UPT, UPT, UR5, 0x40004040, URZ, UP1, !UPT ;  /* 0x4000404005217890 */ /* 0x000fe40008ffe4ff */
[----:B------:R-:W-:Y:S02]  /*1bc0*/  UIADD3.64 UR4, UPT, UPT, UR34, 0x2, URZ ;  /* 0x0000000222047897 */ /* 0x000fe4000fffe0ff */
[----:B------:R-:W-:Y:S02]  /*1bd0*/  UIADD3.64 UR16, UPT, UPT, UR32, 0x2, URZ ;  /* 0x0000000220107897 */ /* 0x000fe4000fffe0ff */
[----:B------:R-:W-:Y:S02]  /*1be0*/  UIADD3.64 UR28, UPT, UPT, UR34, 0x4, URZ ;  /* 0x00000004221c7897 */ /* 0x000fe4000fffe0ff */
[----:B------:R-:W-:Y:S01]  /*1bf0*/  UIADD3.64 UR30, UPT, UPT, UR32, 0x4, URZ ;  /* 0x00000004201e7897 */ /* 0x000fe2000fffe0ff */
[----:B------:R-:W-:Y:S01]  /*1c00*/  UMOV UR36, 0x0 ;  /* 0x0000000000247882 */ /* 0x000fe20000000000 */
[----:B------:R-:W-:Y:S01]  /*1c10*/  UMOV UR37, 0x4200010 ;  /* 0x0420001000257882 */ /* 0x000fe20000000000 */
[----:B------:R-:W-:Y:S01]  /*1c20*/  UMOV UR7, 0x40004040 ;  /* 0x4000404000077882 */ /* 0x000fe20000000000 */
[----:B------:R-:W-:Y:S01]  /*1c30*/  UMOV UR11, 0x40004040 ;  /* 0x40004040000b7882 */ /* 0x000fe20000000000 */
[----:B------:R-:W-:Y:S01]  /*1c40*/  UMOV UR38, 0x0 ;  /* 0x0000000000267882 */ /* 0x000fe20000000000 */
[----:B------:R-:W-:Y:S01]  /*1c50*/  UMOV UR39, 0x4200010 ;  /* 0x0420001000277882 */ /* 0x000fe20000000000 */
[----:B------:R-:W-:Y:S01]  /*1c60*/  UMOV UR40, 0x0 ;  /* 0x0000000000287882 */ /* 0x000fe20000000000 */
[----:B------:R-:W-:Y:S01]  /*1c70*/  UMOV UR41, 0x4200010 ;  /* 0x0420001000297882 */ /* 0x000fe20000000000 */
[----:B------:R2:W-:Y:S01]  /*1c80*/  UTCHMMA gdesc[UR6], gdesc[UR10], tmem[UR23], tmem[UR36], idesc[UR37], !UPT ;  /* 0x00ff240a060075ea */ /* 0x0005e2000f800017 */
[----:B------:R-:W-:Y:S01]  /*1c90*/  UMOV UR42, 0x0 ;  /* 0x00000000002a7882 */ /* 0x000fe20000000000 */
[----:B------:R-:W-:Y:S01]  /*1ca0*/  UMOV UR43, 0x4200010 ;  /* 0x04200010002b7882 */ /* 0x000fe20000000000 */
[----:B------:R2:W-:Y:S01]  /*1cb0*/  UTCHMMA gdesc[UR34], gdesc[UR32], tmem[UR23], tmem[UR38], idesc[UR39], UPT ;  /* 0x00ff2620220075ea */ /* 0x0005e2000b800017 */
[----:B------:R2:W-:Y:S01]  /*1cc0*/  UTCHMMA gdesc[UR4], gdesc[UR16], tmem[UR23], tmem[UR40], idesc[UR41], UPT ;  /* 0x00ff2810040075ea */ /* 0x0005e2000b800017 */
[----:B------:R2:W-:Y:S01]  /*1cd0*/  UTCHMMA gdesc[UR28], gdesc[UR30], tmem[UR23], tmem[UR42], idesc[UR43], UPT ;  /* 0x00ff2a1e1c0075ea */ /* 0x0005e2000b800017 */
[----:B------:R-:W-:Y:S01]  /*1ce0*/  NOP ;  /* 0x0000000000007918 */ /* 0x000fe20000000000 */
.L_x_57:
[----:B------:R-:W-:Y:S01]  /*1cf0*/  ELECT P0, URZ, PT ;  /* 0x0000000000ff782f */ /* 0x000fe20003800000 */
[----:B--2---:R-:W-:Y:S01]  /*1d00*/  UMOV UR4, UR12 ;  /* 0x0000000c00047c82 */ /* 0x004fe20008000000 */
[----:B------:R-:W-:Y:S02]  /*1d10*/  UMOV UR5, URZ ;  /* 0x000000ff00057c82 */ /* 0x000fe40008000000 */
[----:B------:R-:W-:-:S13]  /*1d20*/  ISETP.LT.U32.AND P0, PT, R68, 0x20, P0 ;  /* 0x000000204400780c */ /* 0x000fda0000701070 */
[----:B------:R-:W-:Y:S01]  /*1d30*/  VOTEU.ANY UP0, P0 ;  /* 0x0000000000ff7886 */ /* 0x000fe20000000100 */
[----:B------:R-:W-:Y:S01]  /*1d40*/  VOTEU.ANY UP1, P0 ;  /* 0x0000000000ff7886 */ /* 0x000fe20000020100 */
[----:B------:R-:W-:-:S03]  /*1d50*/  ISETP.GE.U32.AND P0, PT, R10, 0x41, PT ;  /* 0x000000410a00780c */ /* 0x000fc60003f06070 */
[----:B------:R-:W-:Y:S02]  /*1d60*/  @UP0 UMOV UR4, UR4 ;  /* 0x0000000400040c82 */ /* 0x000fe40008000000 */
[----:B------:R2:W-:Y:S01]  /*1d70*/  @UP1 UTCBAR [UR4], URZ ;  /* 0x000000ff040013e9 */ /* 0x0005e200080000ff */
[----:B------:R-:W-:Y:S06]  /*1d80*/  BAR.SYNC.DEFER_BLOCKING 0x0 ;  /* 0x0000000000007b1d */ /* 0x000fec0000010000 */
[----:B------:R-:W3:Y:S02]  /*1d90*/  SYNCS.PHASECHK.TRANS64.TRYWAIT P1, [UR8+0xc010], RZ ;  /* 0x00c010ffff0075a7 */ /* 0x000ee40008021108 */
[----:B--23--:R-:W-:Y:S05]  /*1da0*/  @!P1 BRA `(.L_x_58) ;  /* 0x0000000c00809947 */ /* 0x00cfea0003800000 */
.L_x_71:
[----:B------:R-:W-:Y:S01]  /*1db0*/  UMOV UR4, URZ ;  /* 0x000000ff00047c82 */ /* 0x000fe20008000000 */
[----:B------:R-:W-:Y:S05]  /*1dc0*/  @!P0 BRA `(.L_x_55) ;  /* 0x0000000400588947 */ /* 0x000fea0003800000 */
[----:B------:R-:W2:Y:S01]  /*1dd0*/  LDCU UR29, c[0x0][0x3a0] ;  /* 0x00007400ff1d77ac */ /* 0x000ea20008000800 */
[----:B------:R-:W-:Y:S01]  /*1de0*/  UMOV UR9, 0x1 ;  /* 0x0000000100097882 */ /* 0x000fe20000000000 */
[----:B------:R-:W-:-:S05]  /*1df0*/  UMOV UR14, 0x40 ;  /* 0x00000040000e7882 */ /* 0x000fca0000000000 */
.L_x_62:
[----:B------:R-:W-:Y:S01]  /*1e00*/  BAR.SYNC.DEFER_BLOCKING 0x0 ;  /* 0x0000000000007b1d */ /* 0x000fe20000010000 */
[----:B------:R-:W-:Y:S01]  /*1e10*/  ULEA UR28, UR9, UR8, 0x3 ;  /* 0x00000008091c7291 */ /* 0x000fe2000f8e18ff */
[----:B------:R-:W-:Y:S01]  /*1e20*/  @!P3 IMAD.MOV.U32 R2, RZ, RZ, 0x6000 ;  /* 0x00006000ff02b424 */ /* 0x000fe200078e00ff */
[----:B------:R-:W-:Y:S01]  /*1e30*/  ELECT P1, URZ, PT ;  /* 0x0000000000ff782f */ /* 0x000fe20003820000 */
[----:B------:R-:W-:-:S03]  /*1e40*/  ULEA UR12, UR9, UR8, 0xd ;  /* 0x00000008090c7291 */ /* 0x000fc6000f8e68ff */
[----:B------:R-:W-:Y:S02]  /*1e50*/  ISETP.LT.U32.AND P1, PT, R68, 0x20, P1 ;  /* 0x000000204400780c */ /* 0x000fe40000f21070 */
[----:B------:R-:W-:Y:S01]  /*1e60*/  ELECT P0, URZ, PT ;  /* 0x0000000000ff782f */ /* 0x000fe20003800000 */
[----:B------:R-:W-:-:S03]  /*1e70*/  UIADD3 UR12, UPT, UPT, UR12, 0x8000, URZ ;  /* 0x000080000c0c7890 */ /* 0x000fc6000fffe0ff */
[----:B------:R-:W-:Y:S01]  /*1e80*/  ISETP.LT.U32.AND P0, PT, R68, 0x20, P0 ;  /* 0x000000204400780c */ /* 0x000fe20000701070 */
[----:B------:R-:W-:Y:S01]  /*1e90*/  ULEA UR16, UR9, UR8, 0xe ;  /* 0x0000000809107291 */ /* 0x000fe2000f8e70ff */
[----:B------:R-:W-:Y:S01]  /*1ea0*/  UMOV UR18, UR14 ;  /* 0x0000000e00127c82 */ /* 0x000fe20008000000 */
[----:B------:R-:W-:-:S04]  /*1eb0*/  USHF.L.U32 UR5, UR4, 0x1f, URZ ;  /* 0x0000001f04057899 */ /* 0x000fc800080006ff */
[----:B------:R-:W-:Y:S01]  /*1ec0*/  VOTEU.ANY UP0, P1 ;  /* 0x0000000000ff7886 */ /* 0x000fe20000800100 */
[----:B------:R3:W-:Y:S04]  /*1ed0*/  @!P3 SYNCS.ARRIVE.TRANS64 RZ, [UR28+0xc000], R2 ;  /* 0x00c00002ffffb9a7 */ /* 0x0007e8000800001c */
[----:B------:R-:W-:Y:S01]  /*1ee0*/  @UP0 UIADD3 UR13, UPT, UPT, UR28, 0xc000, URZ ;  /* 0x0000c0001c0d0890 */ /* 0x000fe2000fffe0ff */
[----:B------:R-:W-:Y:S01]  /*1ef0*/  VOTEU.ANY UP0, P1 ;  /* 0x0000000000ff7886 */ /* 0x000fe20000800100 */
[----:B------:R-:W-:Y:S01]  /*1f00*/  BAR.SYNC.DEFER_BLOCKING 0x0 ;  /* 0x0000000000007b1d */ /* 0x000fe20000010000 */
[----:B---3--:R-:W-:-:S05]  /*1f10*/  IMAD.U32 R2, RZ, RZ, UR5 ;  /* 0x00000005ff027e24 */ /* 0x008fca000f8e00ff */
[----:B------:R-:W-:-:S05]  /*1f20*/  VOTEU.ANY UP1, P0 ;  /* 0x0000000000ff7886 */ /* 0x000fca0000020100 */
[----:B------:R-:W-:Y:S01]  /*1f30*/  @UP1 UIADD3 UR17, UPT, UPT, UR28, 0xc000, URZ ;  /* 0x0000c0001c111890 */ /* 0x000fe2000fffe0ff */
[----:B------:R-:W-:Y:S01]  /*1f40*/  VOTEU.ANY UP1, P0 ;  /* 0x0000000000ff7886 */ /* 0x000fe20000020100 */
[----:B------:R3:W-:Y:S01]  /*1f50*/  @UP0 UTMALDG.2D [UR12], [UR24] ;  /* 0x0000000c180005b4 */ /* 0x0007e20008008000 */
[----:B------:R-:W-:Y:S01]  /*1f60*/  UISETP.NE.U32.AND UP0, UPT, UR22, URZ, UPT ;  /* 0x000000ff1600728c */ /* 0x000fe2000bf05070 */
[----:B------:R4:W-:Y:S06]  /*1f70*/  MEMBAR.ALL.CTA ;  /* 0x0000000000007992 */ /* 0x0009ec0000008000 */
[----:B----4-:R-:W4:Y:S02]  /*1f80*/  FENCE.VIEW.ASYNC.S ;  /* 0x00000000000073c6 */ /* 0x010f240000000000 */
[----:B----4-:R-:W-:Y:S06]  /*1f90*/  BAR.SYNC.DEFER_BLOCKING 0x0 ;  /* 0x0000000000007b1d */ /* 0x010fec0000010000 */
[----:B------:R3:W-:Y:S02]  /*1fa0*/  @UP1 UTMALDG.2D [UR16], [UR26] ;  /* 0x000000101a0015b4 */ /* 0x0007e40008008000 */
[----:B------:R-:W-:Y:S06]  /*1fb0*/  BAR.SYNC.DEFER_BLOCKING 0x0 ;  /* 0x0000000000007b1d */ /* 0x000fec0000010000 */
[----:B------:R-:W4:Y:S02]  /*1fc0*/  SYNCS.PHASECHK.TRANS64.TRYWAIT P0, [UR28+0xc000], R2 ;  /* 0x00c00002ff0075a7 */ /* 0x000f24000800111c */
[----:B---34-:R-:W-:Y:S05]  /*1fd0*/  @!P0 BRA `(.L_x_59) ;  /* 0x0000000c00008947 */ /* 0x018fea0003800000 */
.L_x_72:
        /* <DEDUP_REMOVED lines=11> */
[----:B------:R-:W-:Y:S02]  /*2090*/  UIADD3 UR6, UP0, UPT, UR16, 0x2, URZ ;  /* 0x0000000210067890 */ /* 0x000fe4000ff1e0ff */
[----:B------:R-:W-:Y:S02]  /*20a0*/  UIADD3 UR32, UP1, UPT, UR30, 0x2, URZ ;  /* 0x000000021e207890 */ /* 0x000fe4000ff3e0ff */
[----:B------:R-:W-:Y:S02]  /*20b0*/  UIADD3 UR34, UP2, UPT, UR16, 0x4, URZ ;  /* 0x0000000410227890 */ /* 0x000fe4000ff5e0ff */
[----:B------:R-:W-:Y:S02]  /*20c0*/  UIADD3 UR36, UP3, UPT, UR30, 0x4, URZ ;  /* 0x000000041e247890 */ /* 0x000fe4000ff7e0ff */
[----:B------:R-:W-:-:S02]  /*20d0*/  UIADD3.X UR7, UPT, UPT, UR17, URZ, URZ, UP0, !UPT ;  /* 0x000000ff11077290 */ /* 0x000fc400087fe4ff */
[----:B------:R-:W-:Y:S02]  /*20e0*/  UIADD3.X UR33, UPT, UPT, UR31, URZ, URZ, UP1, !UPT ;  /* 0x000000ff1f217290 */ /* 0x000fe40008ffe4ff */
[----:B------:R-:W-:Y:S02]  /*20f0*/  UIADD3.X UR35, UPT, UPT, UR17, URZ, URZ, UP2, !UPT ;  /* 0x000000ff11237290 */ /* 0x000fe400097fe4ff */
[----:B------:R-:W-:Y:S01]  /*2100*/  UIADD3.X UR37, UPT, UPT, UR31, URZ, URZ, UP3, !UPT ;  /* 0x000000ff1f257290 */ /* 0x000fe20009ffe4ff */
        /* <DEDUP_REMOVED lines=8> */
[----:B------:R3:W-:Y:S01]  /*2190*/  UTCHMMA gdesc[UR10], gdesc[UR12], tmem[UR23], tmem[UR38], idesc[UR39], UPT ;  /* 0x00ff260c0a0075ea */ /* 0x0007e2000b800017 */
[----:B------:R-:W-:Y:S01]  /*21a0*/  UMOV UR44, 0x0 ;  /* 0x00000000002c7882 */ /* 0x000fe20000000000 */
[----:B------:R-:W-:Y:S01]  /*21b0*/  UMOV UR45, 0x4200010 ;  /* 0x04200010002d7882 */ /* 0x000fe20000000000 */
[----:B------:R3:W-:Y:S01]  /*21c0*/  UTCHMMA gdesc[UR16], gdesc[UR30], tmem[UR23], tmem[UR40], idesc[UR41], UPT ;  /* 0x00ff281e100075ea */ /* 0x0007e2000b800017 */
[----:B------:R3:W-:Y:S01]  /*21d0*/  UTCHMMA gdesc[UR6], gdesc[UR32], tmem[UR23], tmem[UR42], idesc[UR43], UPT ;  /* 0x00ff2a20060075ea */ /* 0x0007e2000b800017 */
[----:B------:R3:W-:Y:S01]  /*21e0*/  UTCHMMA gdesc[UR34], gdesc[UR36], tmem[UR23], tmem[UR44], idesc[UR45], UPT ;  /* 0x00ff2c24220075ea */ /* 0x0007e2000b800017 */
[----:B------:R-:W-:Y:S01]  /*21f0*/  NOP ;  /* 0x0000000000007918 */ /* 0x000fe20000000000 */
.L_x_60:
[----:B------:R-:W-:Y:S01]  /*2200*/  ELECT P0, URZ, PT ;  /* 0x0000000000ff782f */ /* 0x000fe20003800000 */
[----:B---3--:R-:W-:-:S03]  /*2210*/  UIADD3 UR6, UPT, UPT, UR28, 0xc010, URZ ;  /* 0x0000c0101c067890 */ /* 0x008fc6000fffe0ff */
[----:B------:R-:W-:Y:S01]  /*2220*/  ISETP.LT.U32.AND P0, PT, R68, 0x20, P0 ;  /* 0x000000204400780c */ /* 0x000fe20000701070 */
[----:B------:R-:W-:-:S12]  /*2230*/  UMOV UR7, URZ ;  /* 0x000000ff00077c82 */ /* 0x000fd80008000000 */
[----:B------:R-:W-:Y:S01]  /*2240*/  VOTEU.ANY UP0, P0 ;  /* 0x0000000000ff7886 */ /* 0x000fe20000000100 */
[----:B------:R-:W-:-:S04]  /*2250*/  VOTEU.ANY UP1, P0 ;  /* 0x0000000000ff7886 */ /* 0x000fc80000020100 */
[----:B------:R-:W-:Y:S02]  /*2260*/  @UP0 UMOV UR6, UR6 ;  /* 0x0000000600060c82 */ /* 0x000fe40008000000 */
[----:B------:R3:W-:Y:S01]  /*2270*/  @UP1 UTCBAR [UR6], URZ ;  /* 0x000000ff060013e9 */ /* 0x0007e200080000ff */
[----:B------:R-:W-:Y:S06]  /*2280*/  BAR.SYNC.DEFER_BLOCKING 0x0 ;  /* 0x0000000000007b1d */ /* 0x000fec0000010000 */
[----:B------:R-:W4:Y:S02]  /*2290*/  SYNCS.PHASECHK.TRANS64.TRYWAIT P0, [UR28+0xc010], R2 ;  /* 0x00c01002ff0075a7 */ /* 0x000f24000800111c */
[----:B---34-:R-:W-:Y:S05]  /*22a0*/  @!P0 BRA `(.L_x_61) ;  /* 0x0000000800588947 */ /* 0x018fea0003800000 */
.L_x_73:
[----:B------:R-:W-:Y:S02]  /*22b0*/  UIADD3 UR9, UPT, UPT, UR9, 0x1, URZ ;  /* 0x0000000109097890 */ /* 0x000fe4000fffe0ff */
[----:B------:R-:W-:Y:S02]  /*22c0*/  UIADD3 UR14, UPT, UPT, UR14, 0x40, URZ ;  /* 0x000000400e0e7890 */ /* 0x000fe4000fffe0ff */
[----:B------:R-:W-:-:S04]  /*22d0*/  UISETP.NE.U32.AND UP0, UPT, UR9, 0x2, UPT ;  /* 0x000000020900788c */ /* 0x000fc8000bf05070 */
[----:B------:R-:W-:Y:S02]  /*22e0*/  USEL UR5, URZ, 0x1, UP0 ;  /* 0x00000001ff057887 */ /* 0x000fe40008000000 */
[----:B------:R-:W-:Y:S02]  /*22f0*/  USEL UR9, UR9, URZ, UP0 ;  /* 0x000000ff09097287 */ /* 0x000fe40008000000 */
[----:B--2---:R-:W-:Y:S02]  /*2300*/  UISETP.GE.AND UP0, UPT, UR14, UR29, UPT ;  /* 0x0000001d0e00728c */ /* 0x004fe4000bf06270 */
[----:B------:R-:W-:-:S07]  /*2310*/  ULOP3.LUT UR4, UR4, UR5, URZ, 0x3c, !UPT ;  /* 0x0000000504047292 */ /* 0x000fce000f8e3cff */
[----:B------:R-:W-:Y:S05]  /*2320*/  BRA.U !UP0, `(.L_x_62) ;  /* 0xfffffff908b47547 */ /* 0x000fea000b83ffff */
.L_x_55:
[----:B----4-:R-:W-:Y:S06]  /*2330*/  BAR.SYNC.DEFER_BLOCKING 0x0 ;  /* 0x0000000000007b1d */ /* 0x010fec0000010000 */
[----:B------:R-:W-:Y:S04]  /*2340*/  BSSY.RECONVERGENT B5, `(.L_x_63) ;  /* 0x0000004000057945 */ /* 0x000fe80003800200 */
[----:B------:R-:W-:Y:S05]  /*2350*/  @P3 BRA `(.L_x_64) ;  /* 0x0000000000083947 */ /* 0x000fea0003800000 */
[----:B------:R-:W2:Y:S02]  /*2360*/  SYNCS.CCTL.IV [UR8+0xc000] ;  /* 0x00c00000ff0079b1 */ /* 0x000ea40008000008 */
[----:B--2---:R-:W2:Y:S02]  /*2370*/  SYNCS.CCTL.IV [UR8+0xc010] ;  /* 0x00c01000ff0079b1 */ /* 0x004ea40008000008 */
.L_x_64:
[----:B------:R-:W-:Y:S05]  /*2380*/  BSYNC.RECONVERGENT B5 ;  /* 0x0000000000057941 */ /* 0x000fea0003800200 */
.L_x_63:
[----:B--2---:R-:W-:Y:S06]  /*2390*/  BAR.SYNC.DEFER_BLOCKING 0x0 ;  /* 0x0000000000007b1d */ /* 0x004fec0000010000 */
[----:B------:R-:W-:Y:S04]  /*23a0*/  BSSY.RECONVERGENT B5, `(.L_x_65) ;  /* 0x0000004000057945 */ /* 0x000fe80003800200 */
[----:B------:R-:W-:Y:S05]  /*23b0*/  @P3 BRA `(.L_x_66) ;  /* 0x0000000000083947 */ /* 0x000fea0003800000 */
[----:B------:R-:W2:Y:S02]  /*23c0*/  SYNCS.CCTL.IV [UR8+0xc008] ;  /* 0x00c00800ff0079b1 */ /* 0x000ea40008000008 */
[----:B--2---:R-:W2:Y:S02]  /*23d0*/  SYNCS.CCTL.IV [UR8+0xc018] ;  /* 0x00c01800ff0079b1 */ /* 0x004ea40008000008 */
.L_x_66:
[----:B------:R-:W-:Y:S05]  /*23e0*/  BSYNC.RECONVERGENT B5 ;  /* 0x0000000000057941 */ /* 0x000fea0003800200 */
.L_x_65:
[----:B------:R-:W-:Y:S01]  /*23f0*/  USHF.L.U32 UR4, UR22, 0x15, URZ ;  /* 0x0000001516047899 */ /* 0x000fe200080006ff */
[C---:B------:R-:W-:Y:S01]  /*2400*/  IMAD.SHL.U32 R4, R0.reuse, 0x80, RZ ;  /* 0x0000008000047824 */ /* 0x040fe200078e00ff */
[----:B------:R-:W-:Y:S01]  /*2410*/  ELECT P0, URZ, PT ;  /* 0x0000000000ff782f */ /* 0x000fe20003800000 */
[C---:B------:R-:W-:Y:S01]  /*2420*/  IMAD.SHL.U32 R2, R0.reuse, 0x40, RZ ;  /* 0x0000004000027824 */ /* 0x040fe200078e00ff */
[----:B------:R-:W-:Y:S01]  /*2430*/  ULOP3.LUT UR4, UR4, 0x600000, URZ, 0xc0, !UPT ;  /* 0x0060000004047892 */ /* 0x000fe2000f8ec0ff */
[----:B------:R-:W-:Y:S01]  /*2440*/  IMAD.SHL.U32 R3, R0, 0x10, RZ ;  /* 0x0000001000037824 */ /* 0x000fe200078e00ff */
[----:B------:R-:W-:Y:S01]  /*2450*/  LOP3.LUT R5, R4, 0x780, RZ, 0xc0, !PT ;  /* 0x0000078004057812 */ /* 0x000fe200078ec0ff */
[----:B------:R-:W-:Y:S01]  /*2460*/  IMAD.SHL.U32 R0, R0, 0x200, RZ ;  /* 0x0000020000007824 */ /* 0x000fe200078e00ff */
[----:B------:R-:W-:Y:S01]  /*2470*/  LOP3.LUT R2, R2, 0x1800, RZ, 0xc0, !PT ;  /* 0x0000180002027812 */ /* 0x000fe200078ec0ff */
[----:B------:R-:W-:Y:S01]  /*2480*/  UIADD3 UR4, UPT, UPT, UR23, UR4, URZ ;  /* 0x0000000417047290 */ /* 0x000fe2000fffe0ff */
[----:B------:R-:W-:Y:S01]  /*2490*/  ISETP.LT.U32.AND P0, PT, R68, 0x40, P0 ;  /* 0x000000404400780c */ /* 0x000fe20000701070 */
[----:B------:R-:W-:Y:S01]  /*24a0*/  ULOP3.LUT UR22, UR22, 0x1, URZ, 0xc0, !UPT ;  /* 0x0000000116167892 */ /* 0x000fe2000f8ec0ff */
[----:B------:R-:W-:Y:S01]  /*24b0*/  LOP3.LUT R5, R5, 0x2000, R0, 0xf8, !PT ;  /* 0x0000200005057812 */ /* 0x000fe200078ef800 */
[----:B------:R-:W-:Y:S01]  /*24c0*/  UMOV UR6, UR15 ;  /* 0x0000000f00067c82 */ /* 0x000fe20008000000 */
[----:B------:R-:W-:Y:S01]  /*24d0*/  LOP3.LUT R2, R2, 0x70, R3, 0xf8, !PT ;  /* 0x0000007002027812 */ /* 0x000fe200078ef803 */
[----:B------:R-:W-:-:S03]  /*24e0*/  ULEA UR5, UR22, UR19, 0x6 ;  /* 0x0000001316057291 */ /* 0x000fc6000f8e30ff */
[----:B------:R-:W-:Y:S02]  /*24f0*/  LOP3.LUT R0, R5, R2, RZ, 0xfc, !PT ;  /* 0x0000000205007212 */ /* 0x000fe400078efcff */
[----:B-----5:R-:W-:Y:S01]  /*2500*/  LDTM.16dp32bit_t0_t15.x64 R4, tmem[UR4] ;  /* 0x00000004000479ee */ /* 0x020fe20008b00000 */
[----:B------:R-:W3:Y:S01]  /*2510*/  LDTM.16dp32bit_t16_t31.x64 R4, tmem[UR4+0x40] ;  /* 0x00004004000479ee */ /* 0x000ee20008b20000 */
[----:B------:R-:W-:Y:S01]  /*2520*/  NOP ;  /* 0x0000000000007918 */ /* 0x000fe20000000000 */
[C---:B------:R-:W-:Y:S01]  /*2530*/  LOP3.LUT R2, R0.reuse, 0x10, RZ, 0x3c, !PT ;  /* 0x0000001000027812 */ /* 0x040fe200078e3cff */
[----:B------:R-:W-:Y:S01]  /*2540*/  ULEA UR4, UR22, UR8, 0xd ;  /* 0x0000000816047291 */ /* 0x000fe2000f8e68ff */
[----:B------:R-:W-:Y:S01]  /*2550*/  LOP3.LUT R3, R0, 0x20, RZ, 0x3c, !PT ;  /* 0x0000002000037812 */ /* 0x000fe200078e3cff */
[----:B---3--:R-:W-:Y:S01]  /*2560*/  VOTEU.ANY UP1, P0 ;  /* 0x0000000000ff7886 */ /* 0x008fe20000020100 */
[----:B------:R-:W-:Y:S01]  /*2570*/  VOTEU.ANY UP0, P0 ;  /* 0x0000000000ff7886 */ /* 0x000fe20000000100 */
[----:B------:R-:W-:-:S02]  /*2580*/  F2FP.F16.F32.PACK_AB R4, R5, R4 ;  /* 0x000000040504723e */ /* 0x000fc400000000ff */
[----:B------:R-:W-:Y:S02]  /*2590*/  F2FP.F16.F32.PACK_AB R5, R7, R6 ;  /* 0x000000060705723e */ /* 0x000fe400000000ff */
[----:B------:R-:W-:Y:S02]  /*25a0*/  F2FP.F16.F32.PACK_AB R12, R13, R12 ;  /* 0x0000000c0d0c723e */ /* 0x000fe400000000ff */
[----:B------:R-:W-:Y:S02]  /*25b0*/  F2FP.F16.F32.PACK_AB R6, R9, R8 ;  /* 0x000000080906723e */ /* 0x000fe400000000ff */
[----:B------:R-:W-:Y:S02]  /*25c0*/  F2FP.F16.F32.PACK_AB R7, R11, R10 ;  /* 0x0000000a0b07723e */ /* 0x000fe400000000ff */
[----:B------:R-:W-:Y:S02]  /*25d0*/  F2FP.F16.F32.PACK_AB R13, R15, R14 ;  /* 0x0000000e0f0d723e */ /* 0x000fe400000000ff */
[----:B------:R-:W-:Y:S01]  /*25e0*/  F2FP.F16.F32.PACK_AB R20, R21, R20 ;  /* 0x000000141514723e */ /* 0x000fe200000000ff */
[----:B--2---:R2:W-:Y:S01]  /*25f0*/  STS.128 [R0+UR8], R4 ;  /* 0x0000000400007988 */ /* 0x0045e20008000c08 */
[----:B------:R-:W-:-:S02]  /*2600*/  F2FP.F16.F32.PACK_AB R14, R17, R16 ;  /* 0x00000010110e723e */ /* 0x000fc400000000ff */
[----:B------:R-:W-:Y:S02]  /*2610*/  F2FP.F16.F32.PACK_AB R15, R19, R18 ;  /* 0x00000012130f723e */ /* 0x000fe400000000ff */
[----:B------:R-:W-:Y:S02]  /*2620*/  F2FP.F16.F32.PACK_AB R21, R23, R22 ;  /* 0x000000161715723e */ /* 0x000fe400000000ff */
[----:B------:R-:W-:Y:S01]  /*2630*/  F2FP.F16.F32.PACK_AB R28, R29, R28 ;  /* 0x0000001c1d1c723e */ /* 0x000fe200000000ff */
[----:B------:R2:W-:Y:S01]  /*2640*/  STS.128 [R2+UR8], R12 ;  /* 0x0000000c02007988 */ /* 0x0005e20008000c08 */
[----:B------:R-:W-:Y:S02]  /*2650*/  F2FP.F16.F32.PACK_AB R22, R25, R24 ;  /* 0x000000181916723e */ /* 0x000fe400000000ff */
[----:B------:R-:W-:Y:S02]  /*2660*/  F2FP.F16.F32.PACK_AB R23, R27, R26 ;  /* 0x0000001a1b17723e */ /* 0x000fe400000000ff */
[----:B------:R-:W-:-:S02]  /*2670*/  F2FP.F16.F32.PACK_AB R29, R31, R30 ;  /* 0x0000001e1f1d723e */ /* 0x000fc400000000ff */
[----:B------:R-:W-:Y:S01]  /*2680*/  F2FP.F16.F32.PACK_AB R36, R37, R36 ;  /* 0x000000242524723e */ /* 0x000fe200000000ff */
[----:B------:R2:W-:Y:S01]  /*2690*/  STS.128 [R3+UR8], R20 ;  /* 0x0000001403007988 */ /* 0x0005e20008000c08 */
[----:B------:R-:W-:Y:S02]  /*26a0*/  F2FP.F16.F32.PACK_AB R30, R33, R32 ;  /* 0x00000020211e723e */ /* 0x000fe400000000ff */
[----:B------:R-:W-:Y:S02]  /*26b0*/  F2FP.F16.F32.PACK_AB R31, R35, R34 ;  /* 0x00000022231f723e */ /* 0x000fe400000000ff */
[----:B------:R-:W-:Y:S02]  /*26c0*/  F2FP.F16.F32.PACK_AB R37, R39, R38 ;  /* 0x000000262725723e */ /* 0x000fe400000000ff */
[----:B------:R-:W-:Y:S02]  /*26d0*/  F2FP.F16.F32.PACK_AB R44, R45, R44 ;  /* 0x0000002c2d2c723e */ /* 0x000fe400000000ff */
[----:B------:R-:W-:-:S02]  /*26e0*/  LOP3.LUT R8, R0, 0x30, RZ, 0x3c, !PT ;  /* 0x0000003000087812 */ /* 0x000fc400078e3cff */
[----:B------:R-:W-:Y:S02]  /*26f0*/  F2FP.F16.F32.PACK_AB R38, R41, R40 ;  /* 0x000000282926723e */ /* 0x000fe400000000ff */
[----:B------:R-:W-:Y:S01]  /*2700*/  F2FP.F16.F32.PACK_AB R39, R43, R42 ;  /* 0x0000002a2b27723e */ /* 0x000fe200000000ff */
[----:B------:R2:W-:Y:S01]  /*2710*/  STS.128 [R8+UR8], R28 ;  /* 0x0000001c08007988 */ /* 0x0005e20008000c08 */
[----:B------:R-:W-:Y:S02]  /*2720*/  F2FP.F16.F32.PACK_AB R45, R47, R46 ;  /* 0x0000002e2f2d723e */ /* 0x000fe400000000ff */
[----:B------:R-:W-:Y:S02]  /*2730*/  F2FP.F16.F32.PACK_AB R52, R53, R52 ;  /* 0x000000343534723e */ /* 0x000fe400000000ff */
[----:B------:R-:W-:Y:S02]  /*2740*/  LOP3.LUT R9, R0, 0x40, RZ, 0x3c, !PT ;  /* 0x0000004000097812 */ /* 0x000fe400078e3cff */
[----:B------:R-:W-:-:S02]  /*2750*/  F2FP.F16.F32.PACK_AB R46, R49, R48 ;  /* 0x00000030312e723e */ /* 0x000fc400000000ff */
[----:B------:R-:W-:Y:S01]  /*2760*/  F2FP.F16.F32.PACK_AB R47, R51, R50 ;  /* 0x00000032332f723e */ /* 0x000fe200000000ff */
[----:B------:R2:W-:Y:S01]  /*2770*/  STS.128 [R9+UR8], R36 ;  /* 0x0000002409007988 */ /* 0x0005e20008000c08 */
[----:B------:R-:W-:Y:S02]  /*2780*/  F2FP.F16.F32.PACK_AB R53, R55, R54 ;  /* 0x000000363735723e */ /* 0x000fe400000000ff */
[----:B------:R-:W-:Y:S02]  /*2790*/  F2FP.F16.F32.PACK_AB R60, R61, R60 ;  /* 0x0000003c3d3c723e */ /* 0x000fe400000000ff */
[----:B------:R-:W-:Y:S02]  /*27a0*/  LOP3.LUT R10, R0, 0x50, RZ, 0x3c, !PT ;  /* 0x00000050000a7812 */ /* 0x000fe400078e3cff */
[----:B------:R-:W-:Y:S02]  /*27b0*/  F2FP.F16.F32.PACK_AB R54, R57, R56 ;  /* 0x000000383936723e */ /* 0x000fe400000000ff */
[----:B------:R-:W-:Y:S01]  /*27c0*/  F2FP.F16.F32.PACK_AB R55, R59, R58 ;  /* 0x0000003a3b37723e */ /* 0x000fe200000000ff */
[----:B------:R2:W-:Y:S01]  /*27d0*/  STS.128 [R10+UR8], R44 ;  /* 0x0000002c0a007988 */ /* 0x0005e20008000c08 */
[----:B------:R-:W-:-:S02]  /*27e0*/  F2FP.F16.F32.PACK_AB R61, R63, R62 ;  /* 0x0000003e3f3d723e */ /* 0x000fc400000000ff */
[C---:B------:R-:W-:Y:S02]  /*27f0*/  LOP3.LUT R11, R0.reuse, 0x60, RZ, 0x3c, !PT ;  /* 0x00000060000b7812 */ /* 0x040fe400078e3cff */
[----:B------:R-:W-:Y:S02]  /*2800*/  F2FP.F16.F32.PACK_AB R62, R65, R64 ;  /* 0x00000040413e723e */ /* 0x000fe400000000ff */
[----:B------:R-:W-:Y:S01]  /*2810*/  F2FP.F16.F32.PACK_AB R63, R67, R66 ;  /* 0x00000042433f723e */ /* 0x000fe200000000ff */
[----:B------:R2:W-:Y:S01]  /*2820*/  STS.128 [R11+UR8], R52 ;  /* 0x000000340b007988 */ /* 0x0005e20008000c08 */
[----:B------:R-:W-:-:S05]  /*2830*/  LOP3.LUT R16, R0, 0x70, RZ, 0x3c, !PT ;  /* 0x0000007000107812 */ /* 0x000fca00078e3cff */
[----:B------:R2:W-:Y:S01]  /*2840*/  STS.128 [R16+UR8], R60 ;  /* 0x0000003c10007988 */ /* 0x0005e20008000c08 */
[----:B------:R3:W-:Y:S06]  /*2850*/  MEMBAR.ALL.CTA ;  /* 0x0000000000007992 */ /* 0x0007ec0000008000 */
[----:B---3--:R-:W3:Y:S02]  /*2860*/  FENCE.VIEW.ASYNC.S ;  /* 0x00000000000073c6 */ /* 0x008ee40000000000 */
[----:B---3--:R-:W-:Y:S06]  /*2870*/  BAR.SYNC.DEFER_BLOCKING 0x0 ;  /* 0x0000000000007b1d */ /* 0x008fec0000010000 */
[----:B------:R2:W-:Y:S01]  /*2880*/  @UP1 UTMASTG.2D [UR4], [UR20] ;  /* 0x00000004140013b5 */ /* 0x0005e20008008000 */
[----:B------:R0:W-:Y:S01]  /*2890*/  UTMACMDFLUSH ;  /* 0x00000000000079b7 */ /* 0x0001e20000000000 */
[----:B------:R-:W-:-:S04]  /*28a0*/  DEPBAR.LE SB0, 0x0 ;  /* 0x000080000000791a */ /* 0x000fc80000000000 */
[----:B------:R-:W-:Y:S08]  /*28b0*/  BAR.SYNC.DEFER_BLOCKING 0x0 ;  /* 0x0000000000007b1d */ /* 0x000ff00000010000 */
[----:B------:R-:W-:Y:S06]  /*28c0*/  BAR.SYNC.DEFER_BLOCKING 0x0 ;  /* 0x0000000000007b1d */ /* 0x000fec0000010000 */
[----:B--2---:R-:W-:Y:S05]  /*28d0*/  @P2 BRA `(.L_x_67) ;  /* 0x0000000000a02947 */ /* 0x004fea0003800000 */
[----:B------:R-:W2:Y:S01]  /*28e0*/  S2UR UR5, SR_CgaCtaId ;  /* 0x00000000000579c3 */ /* 0x000ea20000008800 */
[----:B------:R-:W-:Y:S01]  /*28f0*/  NOP ;  /* 0x0000000000007918 */ /* 0x000fe20000000000 */
[----:B------:R-:W-:Y:S01]  /*2900*/  UMOV UR4, 0x50 ;  /* 0x0000005000047882 */ /* 0x000fe20000000000 */
[----:B------:R-:W-:Y:S02]  /*2910*/  IMAD.U32 R0, RZ, RZ, UR23 ;  /* 0x00000017ff007e24 */ /* 0x000fe4000f8e00ff */
[----:B------:R-:W-:Y:S02]  /*2920*/  IMAD.MOV.U32 R3, RZ, RZ, 0xf ;  /* 0x0000000fff037424 */ /* 0x000fe400078e00ff */
[----:B------:R-:W-:Y:S01]  /*2930*/  IMAD.MOV.U32 R7, RZ, RZ, 0x1 ;  /* 0x00000001ff077424 */ /* 0x000fe200078e00ff */
[----:B------:R-:W-:-:S04]  /*2940*/  LOP3.LUT R0, R0, 0xffff, RZ, 0xc0, !PT ;  /* 0x0000ffff00007812 */ /* 0x000fc800078ec0ff */
[----:B------:R-:W-:-:S05]  /*2950*/  SHF.R.U32.HI R0, RZ, 0x5, R0 ;  /* 0x00000005ff007819 */ /* 0x000fca0000011600 */
[----:B------:R-:W-:Y:S01]  /*2960*/  VIADD R2, R0, 0x10 ;  /* 0x0000001000027836 */ /* 0x000fe20000000000 */
[----:B------:R-:W-:Y:S01]  /*2970*/  SHF.L.U32 R0, R3, R0, RZ ;  /* 0x0000000003007219 */ /* 0x000fe200000006ff */
[----:B--2---:R-:W-:-:S03]  /*2980*/  ULEA UR6, UR5, UR4, 0x18 ;  /* 0x0000000405067291 */ /* 0x004fc6000f8ec0ff */
[----:B------:R-:W-:-:S04]  /*2990*/  SHF.L.U32 R3, R7, R2, RZ ;  /* 0x0000000207037219 */ /* 0x000fc800000006ff */
[----:B------:R-:W-:Y:S02]  /*29a0*/  LOP3.LUT R0, R3, R0, RZ, 0xfc, !PT ;  /* 0x0000000003007212 */ /* 0x000fe400078efcff */
[----:B------:R-:W2:Y:S02]  /*29b0*/  LDS R5, [UR6] ;  /* 0x00000006ff057984 */ /* 0x000ea40008000800 */
[C---:B------:R-:W-:Y:S02]  /*29c0*/  LOP3.LUT R2, R0.reuse, 0xffff, RZ, 0xc0, !PT ;  /* 0x0000ffff00027812 */ /* 0x040fe400078ec0ff */
[----:B--2---:R-:W-:-:S04]  /*29d0*/  LOP3.LUT R3, R0, 0xffff, R5, 0x80, !PT ;  /* 0x0000ffff00037812 */ /* 0x004fc800078e8005 */
[----:B------:R-:W-:-:S13]  /*29e0*/  ISETP.NE.AND P0, PT, R3, R2, PT ;  /* 0x000000020300720c */ /* 0x000fda0003f05270 */
[----:B------:R-:W-:Y:S05]  /*29f0*/  @P0 BRA `(.L_x_68) ;  /* 0x0000000000500947 */ /* 0x000fea0003800000 */
[----:B------:R-:W-:Y:S02]  /*2a00*/  SHF.R.U32.HI R5, RZ, 0x10, R5 ;  /* 0x00000010ff057819 */ /* 0x000fe40000011605 */
[----:B------:R-:W-:-:S04]  /*2a10*/  SHF.R.U32.HI R2, RZ, 0x10, R0 ;  /* 0x00000010ff027819 */ /* 0x000fc80000011600 */
[----:B------:R-:W-:-:S04]  /*2a20*/  LOP3.LUT R5, R5, R2, RZ, 0xc0, !PT ;  /* 0x0000000205057212 */ /* 0x000fc800078ec0ff */
[----:B------:R-:W-:-:S13]  /*2a30*/  ISETP.NE.AND P0, PT, R5, R2, PT ;  /* 0x000000020500720c */ /* 0x000fda0003f05270 */
[----:B------:R-:W-:Y:S05]  /*2a40*/  @P0 BRA `(.L_x_69) ;  /* 0x0000000000300947 */ /* 0x000fea0003800000 */
[----:B------:R-:W-:Y:S01]  /*2a50*/  R2UR UR4, R0 ;  /* 0x00000000000472ca */ /* 0x000fe200000e0000 */
[----:B------:R-:W-:Y:S01]  /*2a60*/  VOTEU.ANY UR5, UPT, PT ;  /* 0x0000000000057886 */ /* 0x000fe200038e0100 */
[----:B------:R-:W2:Y:S01]  /*2a70*/  S2R R0, SR_LANEID ;  /* 0x0000000000007919 */ /* 0x000ea20000000000 */
[----:B------:R-:W-:-:S10]  /*2a80*/  UFLO.U32 UR5, UR5 ;  /* 0x00000005000572bd */ /* 0x000fd400080e0000 */
[----:B------:R-:W-:-:S06]  /*2a90*/  ULOP3.LUT UR4, URZ, UR4, URZ, 0x33, !UPT ;  /* 0x00000004ff047292 */ /* 0x000fcc000f8e33ff */
[----:B------:R-:W-:-:S04]  /*2aa0*/  IMAD.U32 R2, RZ, RZ, UR4 ;  /* 0x00000004ff027e24 */ /* 0x000fc8000f8e00ff */
[----:B------:R-:W3:Y:S02]  /*2ab0*/  REDUX UR7, R2 ;  /* 0x00000000020773c4 */ /* 0x000ee40000000000 */
[----:B------:R4:W-:Y:S01]  /*2ac0*/  UTCATOMSWS.AND URZ, UR4 ;  /* 0x0000000400ff79e3 */ /* 0x0009e20008000000 */
[----:B--2---:R-:W-:Y:S01]  /*2ad0*/  ISETP.EQ.U32.AND P0, PT, R0, UR5, PT ;  /* 0x0000000500007c0c */ /* 0x004fe2000bf02070 */
[----:B---3--:R-:W-:-:S12]  /*2ae0*/  IMAD.U32 R0, RZ, RZ, UR7 ;  /* 0x00000007ff007e24 */ /* 0x008fd8000f8e00ff */
[----:B------:R4:W-:Y:S01]  /*2af0*/  @P0 ATOMS.AND RZ, [UR6], R0 ;  /* 0x00000000ffff098c */ /* 0x0009e2000a800006 */
[----:B------:R-:W-:Y:S05]  /*2b00*/  BRA `(.L_x_67) ;  /* 0x0000000000147947 */ /* 0x000fea0003800000 */
.L_x_69:
[----:B------:R-:W-:-:S07]  /*2b10*/  MOV R2, 0x2b30 ;  /* 0x00002b3000027802 */ /* 0x000fce0000000f00 */
[----:B-1----:R-:W-:Y:S05]  /*2b20*/  CALL.REL.NOINC `($__internal_0_$__cuda_sm10x_tcgen05_guardrail_trap_col_being_dealloced_not_returned_by_alloc) ;  /* 0x0000000000447944 */ /* 0x002fea0003c00000 */
[----:B------:R-:W-:Y:S05]  /*2b30*/  BRA `(.L_x_67) ;  /* 0x0000000000087947 */ /* 0x000fea0003800000 */
.L_x_68:
[----:B------:R-:W-:-:S07]  /*2b40*/  MOV R2, 0x2b60 ;  /* 0x00002b6000027802 */ /* 0x000fce0000000f00 */
[----:B-1----:R-:W-:Y:S05]  /*2b50*/  CALL.REL.NOINC `($__internal_2_$__cuda_sm10x_tcgen05_guardrail_trap_unallocated_columns_being_dealloced) ;  /* 0x0000000000507944 */ /* 0x002fea0003c00000 */
.L_x_67:
[----:B------:R-:W-:Y:S01]  /*2b60*/  NOP ;  /* 0x0000000000007918 */ /* 0x000fe20000000000 */
[----:B----4-:R-:W-:Y:S05]  /*2b70*/  EXIT ;  /* 0x000000000000794d */ /* 0x010fea0003800000 */
.L_x_56:
[----:B------:R-:W2:Y:S02]  /*2b80*/  SYNCS.PHASECHK.TRANS64.TRYWAIT P0, [UR8+0xc000], RZ ;  /* 0x00c000ffff0075a7 */ /* 0x000ea40008001108 */
[----:B--2---:R-:W-:Y:S05]  /*2b90*/  @!P0 BRA `(.L_x_56) ;  /* 0xfffffffc00f88947 */ /* 0x004fea000383ffff */
[----:B------:R-:W-:Y:S05]  /*2ba0*/  BRA `(.L_x_70) ;  /* 0xffffffec00d87947 */ /* 0x000fea000383ffff */
.L_x_58:
[----:B------:R-:W2:Y:S02]  /*2bb0*/  SYNCS.PHASECHK.TRANS64.TRYWAIT P1, [UR8+0xc010], RZ ;  /* 0x00c010ffff0075a7 */ /* 0x000ea40008021108 */
[----:B--2---:R-:W-:Y:S05]  /*2bc0*/  @!P1 BRA `(.L_x_58) ;  /* 0xfffffffc00f89947 */ /* 0x004fea000383ffff */
[----:B------:R-:W-:Y:S05]  /*2bd0*/  BRA `(.L_x_71) ;  /* 0xfffffff000747947 */ /* 0x000fea000383ffff */
.L_x_59:
[----:B------:R-:W3:Y:S02]  /*2be0*/  SYNCS.PHASECHK.TRANS64.TRYWAIT P0, [UR28+0xc000], R2 ;  /* 0x00c00002ff0075a7 */ /* 0x000ee4000800111c */
[----:B---3--:R-:W-:Y:S05]  /*2bf0*/  @!P0 BRA `(.L_x_59) ;  /* 0xfffffffc00f88947 */ /* 0x008fea000383ffff */
[----:B------:R-:W-:Y:S05]  /*2c00*/  BRA `(.L_x_72) ;  /* 0xfffffff000f47947 */ /* 0x000fea000383ffff */
.L_x_61:
[----:B------:R-:W3:Y:S02]  /*2c10*/  SYNCS.PHASECHK.TRANS64.TRYWAIT P0, [UR28+0xc010], R2 ;  /* 0x00c01002ff0075a7 */ /* 0x000ee4000800111c */
[----:B---3--:R-:W-:Y:S05]  /*2c20*/  @!P0 BRA `(.L_x_61) ;  /* 0xfffffffc00f88947 */ /* 0x008fea000383ffff */
[----:B------:R-:W-:Y:S05]  /*2c30*/  BRA `(.L_x_73) ;  /* 0xfffffff4009c7947 */ /* 0x000fea000383ffff */
        .weak           $__internal_0_$__cuda_sm10x_tcgen05_guardrail_trap_col_being_dealloced_not_returned_by_alloc
        .type           $__internal_0_$__cuda_sm10x_tcgen05_guardrail_trap_col_being_dealloced_not_returned_by_alloc,@function
        .size           $__internal_0_$__cuda_sm10x_tcgen05_guardrail_trap_col_being_dealloced_not_returned_by_alloc,($__internal_1_$__cuda_sm10x_tcgen05_guardrail_trap_phase_invalid_during_alloc - $__internal_0_$__cuda_sm10x_tcgen05_guardrail_trap_col_being_dealloced_not_returned_by_alloc)
$__internal_0_$__cuda_sm10x_tcgen05_guardrail_trap_col_being_dealloced_not_returned_by_alloc:
[----:B------:R-:W-:Y:S05]  /*2c40*/  BPT.TRAP 0x1 ;  /* 0x000000040000795c */ /* 0x000fea0000300000 */
[----:B------:R-:W-:-:S04]  /*2c50*/  IMAD.MOV.U32 R3, RZ, RZ, 0x0 ;  /* 0x00000000ff037424 */ /* 0x000fc800078e00ff */
[----:B------:R-:W-:Y:S05]  /*2c60*/  RET.REL.NODEC R2 `(gluon_tcgen05) ;  /* 0xffffffd002e47950 */ /* 0x000fea0003c3ffff */
        .weak           $__internal_1_$__cuda_sm10x_tcgen05_guardrail_trap_phase_invalid_during_alloc
        .type           $__internal_1_$__cuda_sm10x_tcgen05_guardrail_trap_phase_invalid_during_alloc,@function
        .size           $__internal_1_$__cuda_sm10x_tcgen05_guardrail_trap_phase_invalid_during_alloc,($__internal_2_$__cuda_sm10x_tcgen05_guardrail_trap_unallocated_columns_being_dealloced - $__internal_1_$__cuda_sm10x_tcgen05_guardrail_trap_phase_invalid_during_alloc)
$__internal_1_$__cuda_sm10x_tcgen05_guardrail_trap_phase_invalid_during_alloc:
[----:B------:R-:W-:Y:S05]  /*2c70*/  BPT.TRAP 0x1 ;  /* 0x000000040000795c */ /* 0x000fea0000300000 */
[----:B------:R-:W-:-:S04]  /*2c80*/  IMAD.MOV.U32 R3, RZ, RZ, 0x0 ;  /* 0x00000000ff037424 */ /* 0x000fc800078e00ff */
[----:B------:R-:W-:Y:S05]  /*2c90*/  RET.REL.NODEC R2 `(gluon_tcgen05) ;  /* 0xffffffd002d87950 */ /* 0x000fea0003c3ffff */
        .weak           $__internal_2_$__cuda_sm10x_tcgen05_guardrail_trap_unallocated_columns_being_dealloced
        .type           $__internal_2_$__cuda_sm10x_tcgen05_guardrail_trap_unallocated_columns_being_dealloced,@function
        .size           $__internal_2_$__cuda_sm10x_tcgen05_guardrail_trap_unallocated_columns_being_dealloced,(.L_x_77 - $__internal_2_$__cuda_sm10x_tcgen05_guardrail_trap_unallocated_columns_being_dealloced)
$__internal_2_$__cuda_sm10x_tcgen05_guardrail_trap_unallocated_columns_being_dealloced:
[----:B------:R-:W-:Y:S05]  /*2ca0*/  BPT.TRAP 0x1 ;  /* 0x000000040000795c */ /* 0x000fea0000300000 */
[----:B------:R-:W-:-:S04]  /*2cb0*/  IMAD.MOV.U32 R3, RZ, RZ, 0x0 ;  /* 0x00000000ff037424 */ /* 0x000fc800078e00ff */
[----:B------:R-:W-:Y:S05]  /*2cc0*/  RET.REL.NODEC R2 `(gluon_tcgen05) ;  /* 0xffffffd002cc7950 */ /* 0x000fea0003c3ffff */
.L_x_74:
[----:B------:R-:W-:-:S00]  /*2cd0*/  BRA `(.L_x_74) ;  /* 0xfffffffc00fc7947 */ /* 0x000fc0000383ffff */
[----:B------:R-:W-:-:S00]  /*2ce0*/  NOP ;  /* 0x0000000000007918 */ /* 0x000fc00000000000 */
        /* <DEDUP_REMOVED lines=9> */
.L_x_77:


//--------------------- .nv.shared.gluon_tcgen05  --------------------------
	.section	.nv.shared.gluon_tcgen05,"aw",@nobits
	.sectionflags	@""
	.align	16
	.zero		1024


//--------------------- .nv.shared.reserved.0     --------------------------
	.section	.nv.shared.reserved.0,"aw",@nobits
	.align	8
	.weak		__nv_reservedSMEM_offset_0_alias
	.size		__nv_reservedSMEM_offset_0_alias, 0, 64
	.other		__nv_reservedSMEM_offset_0_alias,@"STO_CUDA_RESERVED_SHARED STV_DEFAULT"
__nv_reservedSMEM_offset_0_alias:
	.zero		0
.nv.shared.reserved.0:
	.zero		64
	.weak		__nv_reservedSMEM_allocation_phase
	.type		__nv_reservedSMEM_allocation_phase,@object
	.size		__nv_reservedSMEM_allocation_phase,(.L_0 - __nv_reservedSMEM_allocation_phase)
__nv_reservedSMEM_allocation_phase:
	.zero		1
.L_0:
	.zero		7
	.weak		__nv_reservedSMEM_devtool_atexit_pc
	.type		__nv_reservedSMEM_devtool_atexit_pc,@object
	.size		__nv_reservedSMEM_devtool_atexit_pc,(__nv_reservedSMEM_allocation_mask - __nv_reservedSMEM_devtool_atexit_pc)
__nv_reservedSMEM_devtool_atexit_pc:
	.zero		8
	.weak		__nv_reservedSMEM_allocation_mask
	.type		__nv_reservedSMEM_allocation_mask,@object
	.size		__nv_reservedSMEM_allocation_mask,(.L_2 - __nv_reservedSMEM_allocation_mask)
__nv_reservedSMEM_allocation_mask:
	.zero		4
.L_2:


//--------------------- .nv.constant0.gluon_tcgen05 --------------------------
	.section	.nv.constant0.gluon_tcgen05,"a",@progbits
	.sectionflags	@""
	.align	4
.nv.constant0.gluon_tcgen05:
	.zero		976


//--------------------- SYMBOLS --------------------------

	.type		.nv.reservedSmem.offset0,@object
	.size		.nv.reservedSmem.offset0,0x4
	.type		.nv.reservedSmem.cap,@object
	.size		.nv.reservedSmem.cap,0x4
